//
// Generated by NVIDIA NVVM Compiler
//
// Compiler Build ID: CL-36424714
// Cuda compilation tools, release 13.0, V13.0.88
// Based on NVVM 20.0.0
//

.version 9.0
.target sm_100
.address_size 64

	// .globl	_Z26compute_entropy_gpu_kernelPdS_S_iidddi
.func  (.param .b64 func_retval0) __internal_accurate_pow
(
	.param .b64 __internal_accurate_pow_param_0,
	.param .b64 __internal_accurate_pow_param_1
)
;

.visible .entry _Z26compute_entropy_gpu_kernelPdS_S_iidddi(
	.param .u64 .ptr .align 1 _Z26compute_entropy_gpu_kernelPdS_S_iidddi_param_0,
	.param .u64 .ptr .align 1 _Z26compute_entropy_gpu_kernelPdS_S_iidddi_param_1,
	.param .u64 .ptr .align 1 _Z26compute_entropy_gpu_kernelPdS_S_iidddi_param_2,
	.param .u32 _Z26compute_entropy_gpu_kernelPdS_S_iidddi_param_3,
	.param .u32 _Z26compute_entropy_gpu_kernelPdS_S_iidddi_param_4,
	.param .f64 _Z26compute_entropy_gpu_kernelPdS_S_iidddi_param_5,
	.param .f64 _Z26compute_entropy_gpu_kernelPdS_S_iidddi_param_6,
	.param .f64 _Z26compute_entropy_gpu_kernelPdS_S_iidddi_param_7,
	.param .u32 _Z26compute_entropy_gpu_kernelPdS_S_iidddi_param_8
)
{
	.reg .pred 	%p<28>;
	.reg .b32 	%r<61>;
	.reg .b64 	%rd<15>;
	.reg .b64 	%fd<76>;

	ld.param.u64 	%rd2, [_Z26compute_entropy_gpu_kernelPdS_S_iidddi_param_0];
	ld.param.u64 	%rd3, [_Z26compute_entropy_gpu_kernelPdS_S_iidddi_param_1];
	ld.param.u64 	%rd4, [_Z26compute_entropy_gpu_kernelPdS_S_iidddi_param_2];
	ld.param.u32 	%r16, [_Z26compute_entropy_gpu_kernelPdS_S_iidddi_param_3];
	ld.param.u32 	%r14, [_Z26compute_entropy_gpu_kernelPdS_S_iidddi_param_4];
	ld.param.f64 	%fd20, [_Z26compute_entropy_gpu_kernelPdS_S_iidddi_param_5];
	ld.param.f64 	%fd21, [_Z26compute_entropy_gpu_kernelPdS_S_iidddi_param_6];
	ld.param.f64 	%fd22, [_Z26compute_entropy_gpu_kernelPdS_S_iidddi_param_7];
	ld.param.u32 	%r15, [_Z26compute_entropy_gpu_kernelPdS_S_iidddi_param_8];
	mov.u32 	%r17, %ctaid.x;
	mov.u32 	%r18, %ntid.x;
	mov.u32 	%r19, %tid.x;
	mad.lo.s32 	%r1, %r17, %r18, %r19;
	setp.ge.s32 	%p4, %r1, %r16;
	@%p4 bra 	$L__BB0_19;
	cvta.to.global.u64 	%rd5, %rd4;
	cvta.to.global.u64 	%rd6, %rd3;
	add.s32 	%r20, %r14, -1;
	mad.lo.s32 	%r21, %r15, %r20, %r1;
	mul.wide.s32 	%rd7, %r21, 8;
	add.s64 	%rd8, %rd5, %rd7;
	ld.global.f64 	%fd23, [%rd8];
	max.f64 	%fd1, %fd23, %fd20;
	mul.wide.s32 	%rd9, %r1, 8;
	add.s64 	%rd10, %rd6, %rd9;
	ld.global.f64 	%fd2, [%rd10];
	{
	.reg .b32 %temp; 
	mov.b64 	{%temp, %r2}, %fd1;
	}
	{
	.reg .b32 %temp; 
	mov.b64 	{%temp, %r3}, %fd22;
	}
	shr.u32 	%r22, %r3, 20;
	and.b32  	%r23, %r22, 2047;
	add.s32 	%r24, %r23, -1012;
	mov.b64 	%rd11, %fd22;
	shl.b64 	%rd1, %rd11, %r24;
	setp.eq.s64 	%p3, %rd1, -9223372036854775808;
	abs.f64 	%fd3, %fd1;
	setp.neu.f64 	%p5, %fd1, 0d0000000000000000;
	@%p5 bra 	$L__BB0_3;
	setp.eq.s64 	%p8, %rd1, -9223372036854775808;
	abs.f64 	%fd31, %fd22;
	setp.neu.f64 	%p9, %fd31, 0d3FE0000000000000;
	and.pred  	%p3, %p9, %p8;
	selp.b32 	%r25, %r2, 0, %p3;
	setp.lt.s32 	%p10, %r3, 0;
	or.b32  	%r26, %r25, 2146435072;
	selp.b32 	%r27, %r26, %r25, %p10;
	mov.b32 	%r28, 0;
	mov.b64 	%fd72, {%r28, %r27};
	bra.uni 	$L__BB0_4;
$L__BB0_3:
	{ // callseq 0, 0
	.param .b64 param0;
	st.param.f64 	[param0], %fd3;
	.param .b64 param1;
	st.param.f64 	[param1], %fd22;
	.param .b64 retval0;
	call.uni (retval0), 
	__internal_accurate_pow, 
	(
	param0, 
	param1
	);
	ld.param.f64 	%fd24, [retval0];
	} // callseq 0
	setp.lt.s32 	%p6, %r2, 0;
	cvt.rzi.f64.f64 	%fd26, %fd22;
	setp.neu.f64 	%p7, %fd22, %fd26;
	neg.f64 	%fd27, %fd24;
	selp.f64 	%fd28, %fd27, %fd24, %p3;
	selp.f64 	%fd29, %fd28, %fd24, %p6;
	selp.f64 	%fd30, 0dFFF8000000000000, %fd29, %p6;
	selp.f64 	%fd72, %fd30, %fd29, %p7;
$L__BB0_4:
	add.f64 	%fd32, %fd22, %fd1;
	{
	.reg .b32 %temp; 
	mov.b64 	{%temp, %r29}, %fd32;
	}
	and.b32  	%r30, %r29, 2146435072;
	setp.ne.s32 	%p11, %r30, 2146435072;
	@%p11 bra 	$L__BB0_11;
	setp.num.f64 	%p12, %fd1, %fd22;
	@%p12 bra 	$L__BB0_7;
	add.rn.f64 	%fd72, %fd1, %fd22;
	bra.uni 	$L__BB0_11;
$L__BB0_7:
	abs.f64 	%fd33, %fd22;
	setp.neu.f64 	%p13, %fd33, 0d7FF0000000000000;
	@%p13 bra 	$L__BB0_9;
	setp.gt.f64 	%p18, %fd3, 0d3FF0000000000000;
	selp.b32 	%r38, 2146435072, 0, %p18;
	setp.lt.s32 	%p19, %r3, 0;
	xor.b32  	%r39, %r38, 2146435072;
	selp.b32 	%r40, %r39, %r38, %p19;
	setp.eq.f64 	%p20, %fd1, 0dBFF0000000000000;
	selp.b32 	%r41, 1072693248, %r40, %p20;
	mov.b32 	%r42, 0;
	mov.b64 	%fd72, {%r42, %r41};
	bra.uni 	$L__BB0_11;
$L__BB0_9:
	setp.neu.f64 	%p14, %fd3, 0d7FF0000000000000;
	@%p14 bra 	$L__BB0_11;
	setp.lt.s32 	%p15, %r2, 0;
	setp.lt.s32 	%p16, %r3, 0;
	selp.b32 	%r31, 0, 2146435072, %p16;
	and.b32  	%r32, %r3, 2147483647;
	setp.ne.s32 	%p17, %r32, 1071644672;
	or.b32  	%r33, %r31, -2147483648;
	selp.b32 	%r34, %r33, %r31, %p17;
	selp.b32 	%r35, %r34, %r31, %p3;
	selp.b32 	%r36, %r35, %r31, %p15;
	mov.b32 	%r37, 0;
	mov.b64 	%fd72, {%r37, %r36};
$L__BB0_11:
	setp.eq.f64 	%p21, %fd1, 0d3FF0000000000000;
	setp.eq.f64 	%p22, %fd22, 0d0000000000000000;
	selp.f64 	%fd34, 0d3FF0000000000000, %fd72, %p21;
	selp.f64 	%fd35, 0d3FF0000000000000, %fd34, %p22;
	div.rn.f64 	%fd73, %fd2, %fd35;
	{
	.reg .b32 %temp; 
	mov.b64 	{%temp, %r57}, %fd73;
	}
	{
	.reg .b32 %temp; 
	mov.b64 	{%r58, %temp}, %fd73;
	}
	setp.gt.s32 	%p23, %r57, 1048575;
	mov.b32 	%r59, -1023;
	@%p23 bra 	$L__BB0_13;
	mul.f64 	%fd73, %fd73, 0d4350000000000000;
	{
	.reg .b32 %temp; 
	mov.b64 	{%temp, %r57}, %fd73;
	}
	{
	.reg .b32 %temp; 
	mov.b64 	{%r58, %temp}, %fd73;
	}
	mov.b32 	%r59, -1077;
$L__BB0_13:
	add.s32 	%r45, %r57, -1;
	setp.gt.u32 	%p24, %r45, 2146435070;
	@%p24 bra 	$L__BB0_17;
	shr.u32 	%r48, %r57, 20;
	add.s32 	%r60, %r59, %r48;
	and.b32  	%r49, %r57, 1048575;
	or.b32  	%r50, %r49, 1072693248;
	mov.b64 	%fd74, {%r58, %r50};
	setp.lt.u32 	%p26, %r50, 1073127583;
	@%p26 bra 	$L__BB0_16;
	{
	.reg .b32 %temp; 
	mov.b64 	{%r51, %temp}, %fd74;
	}
	{
	.reg .b32 %temp; 
	mov.b64 	{%temp, %r52}, %fd74;
	}
	add.s32 	%r53, %r52, -1048576;
	mov.b64 	%fd74, {%r51, %r53};
	add.s32 	%r60, %r60, 1;
$L__BB0_16:
	add.f64 	%fd37, %fd74, 0dBFF0000000000000;
	add.f64 	%fd38, %fd74, 0d3FF0000000000000;
	rcp.approx.ftz.f64 	%fd39, %fd38;
	neg.f64 	%fd40, %fd38;
	fma.rn.f64 	%fd41, %fd40, %fd39, 0d3FF0000000000000;
	fma.rn.f64 	%fd42, %fd41, %fd41, %fd41;
	fma.rn.f64 	%fd43, %fd42, %fd39, %fd39;
	mul.f64 	%fd44, %fd37, %fd43;
	fma.rn.f64 	%fd45, %fd37, %fd43, %fd44;
	mul.f64 	%fd46, %fd45, %fd45;
	fma.rn.f64 	%fd47, %fd46, 0d3EB1380B3AE80F1E, 0d3ED0EE258B7A8B04;
	fma.rn.f64 	%fd48, %fd47, %fd46, 0d3EF3B2669F02676F;
	fma.rn.f64 	%fd49, %fd48, %fd46, 0d3F1745CBA9AB0956;
	fma.rn.f64 	%fd50, %fd49, %fd46, 0d3F3C71C72D1B5154;
	fma.rn.f64 	%fd51, %fd50, %fd46, 0d3F624924923BE72D;
	fma.rn.f64 	%fd52, %fd51, %fd46, 0d3F8999999999A3C4;
	fma.rn.f64 	%fd53, %fd52, %fd46, 0d3FB5555555555554;
	sub.f64 	%fd54, %fd37, %fd45;
	add.f64 	%fd55, %fd54, %fd54;
	neg.f64 	%fd56, %fd45;
	fma.rn.f64 	%fd57, %fd56, %fd37, %fd55;
	mul.f64 	%fd58, %fd43, %fd57;
	mul.f64 	%fd59, %fd46, %fd53;
	fma.rn.f64 	%fd60, %fd59, %fd45, %fd58;
	xor.b32  	%r54, %r60, -2147483648;
	mov.b32 	%r55, 1127219200;
	mov.b64 	%fd61, {%r54, %r55};
	mov.b32 	%r56, -2147483648;
	mov.b64 	%fd62, {%r56, %r55};
	sub.f64 	%fd63, %fd61, %fd62;
	fma.rn.f64 	%fd64, %fd63, 0d3FE62E42FEFA39EF, %fd45;
	fma.rn.f64 	%fd65, %fd63, 0dBFE62E42FEFA39EF, %fd64;
	sub.f64 	%fd66, %fd65, %fd45;
	sub.f64 	%fd67, %fd60, %fd66;
	fma.rn.f64 	%fd68, %fd63, 0d3C7ABC9E3B39803F, %fd67;
	add.f64 	%fd75, %fd64, %fd68;
	bra.uni 	$L__BB0_18;
$L__BB0_17:
	fma.rn.f64 	%fd36, %fd73, 0d7FF0000000000000, 0d7FF0000000000000;
	{
	.reg .b32 %temp; 
	mov.b64 	{%temp, %r46}, %fd73;
	}
	and.b32  	%r47, %r46, 2147483647;
	setp.eq.s32 	%p25, %r47, 0;
	selp.f64 	%fd75, 0dFFF0000000000000, %fd36, %p25;
$L__BB0_18:
	mul.f64 	%fd69, %fd21, %fd1;
	mul.f64 	%fd70, %fd69, %fd75;
	cvta.to.global.u64 	%rd12, %rd2;
	add.s64 	%rd14, %rd12, %rd9;
	st.global.f64 	[%rd14], %fd70;
$L__BB0_19:
	ret;

}
	// .globl	_Z32entropy_residual_flux_gpu_kernelPdS_idiiiS_iS_S_S_i
.visible .entry _Z32entropy_residual_flux_gpu_kernelPdS_idiiiS_iS_S_S_i(
	.param .u64 .ptr .align 1 _Z32entropy_residual_flux_gpu_kernelPdS_idiiiS_iS_S_S_i_param_0,
	.param .u64 .ptr .align 1 _Z32entropy_residual_flux_gpu_kernelPdS_idiiiS_iS_S_S_i_param_1,
	.param .u32 _Z32entropy_residual_flux_gpu_kernelPdS_idiiiS_iS_S_S_i_param_2,
	.param .f64 _Z32entropy_residual_flux_gpu_kernelPdS_idiiiS_iS_S_S_i_param_3,
	.param .u32 _Z32entropy_residual_flux_gpu_kernelPdS_idiiiS_iS_S_S_i_param_4,
	.param .u32 _Z32entropy_residual_flux_gpu_kernelPdS_idiiiS_iS_S_S_i_param_5,
	.param .u32 _Z32entropy_residual_flux_gpu_kernelPdS_idiiiS_iS_S_S_i_param_6,
	.param .u64 .ptr .align 1 _Z32entropy_residual_flux_gpu_kernelPdS_idiiiS_iS_S_S_i_param_7,
	.param .u32 _Z32entropy_residual_flux_gpu_kernelPdS_idiiiS_iS_S_S_i_param_8,
	.param .u64 .ptr .align 1 _Z32entropy_residual_flux_gpu_kernelPdS_idiiiS_iS_S_S_i_param_9,
	.param .u64 .ptr .align 1 _Z32entropy_residual_flux_gpu_kernelPdS_idiiiS_iS_S_S_i_param_10,
	.param .u64 .ptr .align 1 _Z32entropy_residual_flux_gpu_kernelPdS_idiiiS_iS_S_S_i_param_11,
	.param .u32 _Z32entropy_residual_flux_gpu_kernelPdS_idiiiS_iS_S_S_i_param_12
)
{
	.reg .pred 	%p<4>;
	.reg .b32 	%r<12>;
	.reg .b64 	%rd<29>;
	.reg .b64 	%fd<20>;

	ld.param.u64 	%rd4, [_Z32entropy_residual_flux_gpu_kernelPdS_idiiiS_iS_S_S_i_param_0];
	ld.param.u64 	%rd5, [_Z32entropy_residual_flux_gpu_kernelPdS_idiiiS_iS_S_S_i_param_1];
	ld.param.u32 	%r7, [_Z32entropy_residual_flux_gpu_kernelPdS_idiiiS_iS_S_S_i_param_2];
	ld.param.f64 	%fd4, [_Z32entropy_residual_flux_gpu_kernelPdS_idiiiS_iS_S_S_i_param_3];
	ld.param.u32 	%r2, [_Z32entropy_residual_flux_gpu_kernelPdS_idiiiS_iS_S_S_i_param_4];
	ld.param.u32 	%r3, [_Z32entropy_residual_flux_gpu_kernelPdS_idiiiS_iS_S_S_i_param_5];
	ld.param.u32 	%r4, [_Z32entropy_residual_flux_gpu_kernelPdS_idiiiS_iS_S_S_i_param_6];
	ld.param.u64 	%rd6, [_Z32entropy_residual_flux_gpu_kernelPdS_idiiiS_iS_S_S_i_param_7];
	ld.param.u32 	%r5, [_Z32entropy_residual_flux_gpu_kernelPdS_idiiiS_iS_S_S_i_param_8];
	ld.param.u64 	%rd7, [_Z32entropy_residual_flux_gpu_kernelPdS_idiiiS_iS_S_S_i_param_9];
	ld.param.u64 	%rd8, [_Z32entropy_residual_flux_gpu_kernelPdS_idiiiS_iS_S_S_i_param_10];
	ld.param.u64 	%rd9, [_Z32entropy_residual_flux_gpu_kernelPdS_idiiiS_iS_S_S_i_param_11];
	ld.param.u32 	%r6, [_Z32entropy_residual_flux_gpu_kernelPdS_idiiiS_iS_S_S_i_param_12];
	mov.u32 	%r8, %ctaid.x;
	mov.u32 	%r9, %ntid.x;
	mov.u32 	%r10, %tid.x;
	mad.lo.s32 	%r1, %r8, %r9, %r10;
	setp.ge.s32 	%p1, %r1, %r7;
	@%p1 bra 	$L__BB1_6;
	setp.ne.s32 	%p2, %r2, 1;
	cvta.to.global.u64 	%rd10, %rd4;
	mul.wide.s32 	%rd11, %r1, 8;
	add.s64 	%rd1, %rd10, %rd11;
	@%p2 bra 	$L__BB1_3;
	ld.global.f64 	%fd7, [%rd1];
	mul.lo.s32 	%r11, %r4, %r3;
	mul.wide.s32 	%rd14, %r11, 8;
	add.s64 	%rd15, %rd1, %rd14;
	ld.global.f64 	%fd8, [%rd15];
	sub.f64 	%fd19, %fd7, %fd8;
	bra.uni 	$L__BB1_4;
$L__BB1_3:
	ld.global.f64 	%fd5, [%rd1];
	mul.wide.s32 	%rd12, %r4, 8;
	add.s64 	%rd13, %rd1, %rd12;
	ld.global.f64 	%fd6, [%rd13];
	sub.f64 	%fd19, %fd5, %fd6;
$L__BB1_4:
	cvta.to.global.u64 	%rd16, %rd5;
	add.s64 	%rd18, %rd16, %rd11;
	mul.f64 	%fd9, %fd4, %fd19;
	st.global.f64 	[%rd18], %fd9;
	cvta.to.global.u64 	%rd19, %rd7;
	add.s64 	%rd20, %rd19, %rd11;
	ld.global.f64 	%fd10, [%rd20];
	ld.global.f64 	%fd11, [%rd1];
	mul.f64 	%fd12, %fd10, %fd11;
	cvta.to.global.u64 	%rd21, %rd6;
	add.s64 	%rd22, %rd21, %rd11;
	st.global.f64 	[%rd22], %fd12;
	cvta.to.global.u64 	%rd23, %rd8;
	add.s64 	%rd24, %rd23, %rd11;
	ld.global.f64 	%fd13, [%rd24];
	ld.global.f64 	%fd14, [%rd1];
	mul.f64 	%fd15, %fd13, %fd14;
	mul.wide.s32 	%rd2, %r5, 8;
	add.s64 	%rd3, %rd22, %rd2;
	st.global.f64 	[%rd3], %fd15;
	setp.eq.s32 	%p3, %r6, 0;
	@%p3 bra 	$L__BB1_6;
	cvta.to.global.u64 	%rd25, %rd9;
	add.s64 	%rd27, %rd25, %rd11;
	ld.global.f64 	%fd16, [%rd27];
	ld.global.f64 	%fd17, [%rd1];
	mul.f64 	%fd18, %fd16, %fd17;
	add.s64 	%rd28, %rd3, %rd2;
	st.global.f64 	[%rd28], %fd18;
$L__BB1_6:
	ret;

}
	// .globl	_Z24flux_div_mini_gpu_kernelPdS_idiiiS_iS_S_S_S_S_S_S_S_S_S_iS_S_S_S_S_S_S_S_S_S_i
.visible .entry _Z24flux_div_mini_gpu_kernelPdS_idiiiS_iS_S_S_S_S_S_S_S_S_S_iS_S_S_S_S_S_S_S_S_S_i(
	.param .u64 .ptr .align 1 _Z24flux_div_mini_gpu_kernelPdS_idiiiS_iS_S_S_S_S_S_S_S_S_S_iS_S_S_S_S_S_S_S_S_S_i_param_0,
	.param .u64 .ptr .align 1 _Z24flux_div_mini_gpu_kernelPdS_idiiiS_iS_S_S_S_S_S_S_S_S_S_iS_S_S_S_S_S_S_S_S_S_i_param_1,
	.param .u32 _Z24flux_div_mini_gpu_kernelPdS_idiiiS_iS_S_S_S_S_S_S_S_S_S_iS_S_S_S_S_S_S_S_S_S_i_param_2,
	.param .f64 _Z24flux_div_mini_gpu_kernelPdS_idiiiS_iS_S_S_S_S_S_S_S_S_S_iS_S_S_S_S_S_S_S_S_S_i_param_3,
	.param .u32 _Z24flux_div_mini_gpu_kernelPdS_idiiiS_iS_S_S_S_S_S_S_S_S_S_iS_S_S_S_S_S_S_S_S_S_i_param_4,
	.param .u32 _Z24flux_div_mini_gpu_kernelPdS_idiiiS_iS_S_S_S_S_S_S_S_S_S_iS_S_S_S_S_S_S_S_S_S_i_param_5,
	.param .u32 _Z24flux_div_mini_gpu_kernelPdS_idiiiS_iS_S_S_S_S_S_S_S_S_S_iS_S_S_S_S_S_S_S_S_S_i_param_6,
	.param .u64 .ptr .align 1 _Z24flux_div_mini_gpu_kernelPdS_idiiiS_iS_S_S_S_S_S_S_S_S_S_iS_S_S_S_S_S_S_S_S_S_i_param_7,
	.param .u32 _Z24flux_div_mini_gpu_kernelPdS_idiiiS_iS_S_S_S_S_S_S_S_S_S_iS_S_S_S_S_S_S_S_S_S_i_param_8,
	.param .u64 .ptr .align 1 _Z24flux_div_mini_gpu_kernelPdS_idiiiS_iS_S_S_S_S_S_S_S_S_S_iS_S_S_S_S_S_S_S_S_S_i_param_9,
	.param .u64 .ptr .align 1 _Z24flux_div_mini_gpu_kernelPdS_idiiiS_iS_S_S_S_S_S_S_S_S_S_iS_S_S_S_S_S_S_S_S_S_i_param_10,
	.param .u64 .ptr .align 1 _Z24flux_div_mini_gpu_kernelPdS_idiiiS_iS_S_S_S_S_S_S_S_S_S_iS_S_S_S_S_S_S_S_S_S_i_param_11,
	.param .u64 .ptr .align 1 _Z24flux_div_mini_gpu_kernelPdS_idiiiS_iS_S_S_S_S_S_S_S_S_S_iS_S_S_S_S_S_S_S_S_S_i_param_12,
	.param .u64 .ptr .align 1 _Z24flux_div_mini_gpu_kernelPdS_idiiiS_iS_S_S_S_S_S_S_S_S_S_iS_S_S_S_S_S_S_S_S_S_i_param_13,
	.param .u64 .ptr .align 1 _Z24flux_div_mini_gpu_kernelPdS_idiiiS_iS_S_S_S_S_S_S_S_S_S_iS_S_S_S_S_S_S_S_S_S_i_param_14,
	.param .u64 .ptr .align 1 _Z24flux_div_mini_gpu_kernelPdS_idiiiS_iS_S_S_S_S_S_S_S_S_S_iS_S_S_S_S_S_S_S_S_S_i_param_15,
	.param .u64 .ptr .align 1 _Z24flux_div_mini_gpu_kernelPdS_idiiiS_iS_S_S_S_S_S_S_S_S_S_iS_S_S_S_S_S_S_S_S_S_i_param_16,
	.param .u64 .ptr .align 1 _Z24flux_div_mini_gpu_kernelPdS_idiiiS_iS_S_S_S_S_S_S_S_S_S_iS_S_S_S_S_S_S_S_S_S_i_param_17,
	.param .u64 .ptr .align 1 _Z24flux_div_mini_gpu_kernelPdS_idiiiS_iS_S_S_S_S_S_S_S_S_S_iS_S_S_S_S_S_S_S_S_S_i_param_18,
	.param .u32 _Z24flux_div_mini_gpu_kernelPdS_idiiiS_iS_S_S_S_S_S_S_S_S_S_iS_S_S_S_S_S_S_S_S_S_i_param_19,
	.param .u64 .ptr .align 1 _Z24flux_div_mini_gpu_kernelPdS_idiiiS_iS_S_S_S_S_S_S_S_S_S_iS_S_S_S_S_S_S_S_S_S_i_param_20,
	.param .u64 .ptr .align 1 _Z24flux_div_mini_gpu_kernelPdS_idiiiS_iS_S_S_S_S_S_S_S_S_S_iS_S_S_S_S_S_S_S_S_S_i_param_21,
	.param .u64 .ptr .align 1 _Z24flux_div_mini_gpu_kernelPdS_idiiiS_iS_S_S_S_S_S_S_S_S_S_iS_S_S_S_S_S_S_S_S_S_i_param_22,
	.param .u64 .ptr .align 1 _Z24flux_div_mini_gpu_kernelPdS_idiiiS_iS_S_S_S_S_S_S_S_S_S_iS_S_S_S_S_S_S_S_S_S_i_param_23,
	.param .u64 .ptr .align 1 _Z24flux_div_mini_gpu_kernelPdS_idiiiS_iS_S_S_S_S_S_S_S_S_S_iS_S_S_S_S_S_S_S_S_S_i_param_24,
	.param .u64 .ptr .align 1 _Z24flux_div_mini_gpu_kernelPdS_idiiiS_iS_S_S_S_S_S_S_S_S_S_iS_S_S_S_S_S_S_S_S_S_i_param_25,
	.param .u64 .ptr .align 1 _Z24flux_div_mini_gpu_kernelPdS_idiiiS_iS_S_S_S_S_S_S_S_S_S_iS_S_S_S_S_S_S_S_S_S_i_param_26,
	.param .u64 .ptr .align 1 _Z24flux_div_mini_gpu_kernelPdS_idiiiS_iS_S_S_S_S_S_S_S_S_S_iS_S_S_S_S_S_S_S_S_S_i_param_27,
	.param .u64 .ptr .align 1 _Z24flux_div_mini_gpu_kernelPdS_idiiiS_iS_S_S_S_S_S_S_S_S_S_iS_S_S_S_S_S_S_S_S_S_i_param_28,
	.param .u64 .ptr .align 1 _Z24flux_div_mini_gpu_kernelPdS_idiiiS_iS_S_S_S_S_S_S_S_S_S_iS_S_S_S_S_S_S_S_S_S_i_param_29,
	.param .u32 _Z24flux_div_mini_gpu_kernelPdS_idiiiS_iS_S_S_S_S_S_S_S_S_S_iS_S_S_S_S_S_S_S_S_S_i_param_30
)
{
	.reg .pred 	%p<3>;
	.reg .b32 	%r<9>;
	.reg .b64 	%rd<77>;
	.reg .b64 	%fd<54>;

	ld.param.u32 	%r4, [_Z24flux_div_mini_gpu_kernelPdS_idiiiS_iS_S_S_S_S_S_S_S_S_S_iS_S_S_S_S_S_S_S_S_S_i_param_2];
	ld.param.u64 	%rd21, [_Z24flux_div_mini_gpu_kernelPdS_idiiiS_iS_S_S_S_S_S_S_S_S_S_iS_S_S_S_S_S_S_S_S_S_i_param_9];
	ld.param.u64 	%rd22, [_Z24flux_div_mini_gpu_kernelPdS_idiiiS_iS_S_S_S_S_S_S_S_S_S_iS_S_S_S_S_S_S_S_S_S_i_param_10];
	ld.param.u64 	%rd12, [_Z24flux_div_mini_gpu_kernelPdS_idiiiS_iS_S_S_S_S_S_S_S_S_S_iS_S_S_S_S_S_S_S_S_S_i_param_11];
	ld.param.u64 	%rd23, [_Z24flux_div_mini_gpu_kernelPdS_idiiiS_iS_S_S_S_S_S_S_S_S_S_iS_S_S_S_S_S_S_S_S_S_i_param_12];
	ld.param.u64 	%rd24, [_Z24flux_div_mini_gpu_kernelPdS_idiiiS_iS_S_S_S_S_S_S_S_S_S_iS_S_S_S_S_S_S_S_S_S_i_param_13];
	ld.param.u64 	%rd13, [_Z24flux_div_mini_gpu_kernelPdS_idiiiS_iS_S_S_S_S_S_S_S_S_S_iS_S_S_S_S_S_S_S_S_S_i_param_14];
	ld.param.u64 	%rd14, [_Z24flux_div_mini_gpu_kernelPdS_idiiiS_iS_S_S_S_S_S_S_S_S_S_iS_S_S_S_S_S_S_S_S_S_i_param_15];
	ld.param.u64 	%rd15, [_Z24flux_div_mini_gpu_kernelPdS_idiiiS_iS_S_S_S_S_S_S_S_S_S_iS_S_S_S_S_S_S_S_S_S_i_param_16];
	ld.param.u64 	%rd16, [_Z24flux_div_mini_gpu_kernelPdS_idiiiS_iS_S_S_S_S_S_S_S_S_S_iS_S_S_S_S_S_S_S_S_S_i_param_17];
	ld.param.u64 	%rd25, [_Z24flux_div_mini_gpu_kernelPdS_idiiiS_iS_S_S_S_S_S_S_S_S_S_iS_S_S_S_S_S_S_S_S_S_i_param_18];
	ld.param.u32 	%r5, [_Z24flux_div_mini_gpu_kernelPdS_idiiiS_iS_S_S_S_S_S_S_S_S_S_iS_S_S_S_S_S_S_S_S_S_i_param_19];
	ld.param.u64 	%rd26, [_Z24flux_div_mini_gpu_kernelPdS_idiiiS_iS_S_S_S_S_S_S_S_S_S_iS_S_S_S_S_S_S_S_S_S_i_param_20];
	ld.param.u64 	%rd27, [_Z24flux_div_mini_gpu_kernelPdS_idiiiS_iS_S_S_S_S_S_S_S_S_S_iS_S_S_S_S_S_S_S_S_S_i_param_21];
	ld.param.u64 	%rd28, [_Z24flux_div_mini_gpu_kernelPdS_idiiiS_iS_S_S_S_S_S_S_S_S_S_iS_S_S_S_S_S_S_S_S_S_i_param_22];
	ld.param.u64 	%rd17, [_Z24flux_div_mini_gpu_kernelPdS_idiiiS_iS_S_S_S_S_S_S_S_S_S_iS_S_S_S_S_S_S_S_S_S_i_param_23];
	ld.param.u64 	%rd29, [_Z24flux_div_mini_gpu_kernelPdS_idiiiS_iS_S_S_S_S_S_S_S_S_S_iS_S_S_S_S_S_S_S_S_S_i_param_24];
	ld.param.u64 	%rd30, [_Z24flux_div_mini_gpu_kernelPdS_idiiiS_iS_S_S_S_S_S_S_S_S_S_iS_S_S_S_S_S_S_S_S_S_i_param_25];
	ld.param.u64 	%rd18, [_Z24flux_div_mini_gpu_kernelPdS_idiiiS_iS_S_S_S_S_S_S_S_S_S_iS_S_S_S_S_S_S_S_S_S_i_param_27];
	ld.param.u64 	%rd19, [_Z24flux_div_mini_gpu_kernelPdS_idiiiS_iS_S_S_S_S_S_S_S_S_S_iS_S_S_S_S_S_S_S_S_S_i_param_28];
	ld.param.u64 	%rd20, [_Z24flux_div_mini_gpu_kernelPdS_idiiiS_iS_S_S_S_S_S_S_S_S_S_iS_S_S_S_S_S_S_S_S_S_i_param_29];
	ld.param.u32 	%r3, [_Z24flux_div_mini_gpu_kernelPdS_idiiiS_iS_S_S_S_S_S_S_S_S_S_iS_S_S_S_S_S_S_S_S_S_i_param_30];
	cvta.to.global.u64 	%rd1, %rd24;
	cvta.to.global.u64 	%rd2, %rd30;
	cvta.to.global.u64 	%rd3, %rd23;
	cvta.to.global.u64 	%rd4, %rd29;
	cvta.to.global.u64 	%rd5, %rd25;
	cvta.to.global.u64 	%rd6, %rd22;
	cvta.to.global.u64 	%rd7, %rd28;
	cvta.to.global.u64 	%rd8, %rd21;
	cvta.to.global.u64 	%rd9, %rd27;
	cvta.to.global.u64 	%rd10, %rd26;
	mov.u32 	%r6, %ctaid.x;
	mov.u32 	%r7, %ntid.x;
	mov.u32 	%r8, %tid.x;
	mad.lo.s32 	%r1, %r6, %r7, %r8;
	rem.s32 	%r2, %r1, %r5;
	setp.ge.s32 	%p1, %r1, %r4;
	@%p1 bra 	$L__BB2_5;
	setp.eq.s32 	%p2, %r3, 0;
	@%p2 bra 	$L__BB2_3;
	mul.wide.s32 	%rd31, %r1, 8;
	add.s64 	%rd32, %rd10, %rd31;
	ld.global.f64 	%fd4, [%rd32];
	add.s64 	%rd33, %rd9, %rd31;
	ld.global.f64 	%fd5, [%rd33];
	mul.wide.s32 	%rd34, %r2, 8;
	add.s64 	%rd35, %rd8, %rd34;
	ld.global.f64 	%fd6, [%rd35];
	add.s64 	%rd36, %rd7, %rd31;
	ld.global.f64 	%fd7, [%rd36];
	add.s64 	%rd37, %rd6, %rd34;
	ld.global.f64 	%fd8, [%rd37];
	mul.f64 	%fd9, %fd7, %fd8;
	fma.rn.f64 	%fd10, %fd5, %fd6, %fd9;
	cvta.to.global.u64 	%rd38, %rd17;
	add.s64 	%rd39, %rd38, %rd31;
	ld.global.f64 	%fd11, [%rd39];
	cvta.to.global.u64 	%rd40, %rd12;
	add.s64 	%rd41, %rd40, %rd34;
	ld.global.f64 	%fd12, [%rd41];
	fma.rn.f64 	%fd13, %fd11, %fd12, %fd10;
	mul.f64 	%fd14, %fd4, %fd13;
	add.s64 	%rd42, %rd5, %rd31;
	st.global.f64 	[%rd42], %fd14;
	ld.global.f64 	%fd15, [%rd32];
	add.s64 	%rd43, %rd4, %rd31;
	ld.global.f64 	%fd16, [%rd43];
	add.s64 	%rd44, %rd3, %rd34;
	ld.global.f64 	%fd17, [%rd44];
	add.s64 	%rd45, %rd2, %rd31;
	ld.global.f64 	%fd18, [%rd45];
	add.s64 	%rd46, %rd1, %rd34;
	ld.global.f64 	%fd19, [%rd46];
	mul.f64 	%fd20, %fd18, %fd19;
	fma.rn.f64 	%fd21, %fd16, %fd17, %fd20;
	ld.global.f64 	%fd22, [%rd39];
	cvta.to.global.u64 	%rd47, %rd13;
	add.s64 	%rd48, %rd47, %rd34;
	ld.global.f64 	%fd23, [%rd48];
	fma.rn.f64 	%fd24, %fd22, %fd23, %fd21;
	fma.rn.f64 	%fd25, %fd15, %fd24, %fd14;
	st.global.f64 	[%rd42], %fd25;
	ld.global.f64 	%fd26, [%rd32];
	cvta.to.global.u64 	%rd49, %rd18;
	add.s64 	%rd50, %rd49, %rd31;
	ld.global.f64 	%fd27, [%rd50];
	cvta.to.global.u64 	%rd51, %rd14;
	add.s64 	%rd52, %rd51, %rd34;
	ld.global.f64 	%fd28, [%rd52];
	cvta.to.global.u64 	%rd53, %rd19;
	add.s64 	%rd54, %rd53, %rd31;
	ld.global.f64 	%fd29, [%rd54];
	cvta.to.global.u64 	%rd55, %rd15;
	add.s64 	%rd56, %rd55, %rd34;
	ld.global.f64 	%fd30, [%rd56];
	mul.f64 	%fd31, %fd29, %fd30;
	fma.rn.f64 	%fd32, %fd27, %fd28, %fd31;
	cvta.to.global.u64 	%rd57, %rd20;
	add.s64 	%rd58, %rd57, %rd31;
	ld.global.f64 	%fd33, [%rd58];
	cvta.to.global.u64 	%rd59, %rd16;
	add.s64 	%rd60, %rd59, %rd34;
	ld.global.f64 	%fd34, [%rd60];
	fma.rn.f64 	%fd35, %fd33, %fd34, %fd32;
	fma.rn.f64 	%fd53, %fd26, %fd35, %fd25;
	st.global.f64 	[%rd42], %fd53;
	bra.uni 	$L__BB2_4;
$L__BB2_3:
	mul.wide.s32 	%rd61, %r1, 8;
	add.s64 	%rd62, %rd10, %rd61;
	ld.global.f64 	%fd36, [%rd62];
	add.s64 	%rd63, %rd9, %rd61;
	ld.global.f64 	%fd37, [%rd63];
	mul.wide.s32 	%rd64, %r2, 8;
	add.s64 	%rd65, %rd8, %rd64;
	ld.global.f64 	%fd38, [%rd65];
	add.s64 	%rd66, %rd7, %rd61;
	ld.global.f64 	%fd39, [%rd66];
	add.s64 	%rd67, %rd6, %rd64;
	ld.global.f64 	%fd40, [%rd67];
	mul.f64 	%fd41, %fd39, %fd40;
	fma.rn.f64 	%fd42, %fd37, %fd38, %fd41;
	mul.f64 	%fd43, %fd36, %fd42;
	add.s64 	%rd68, %rd5, %rd61;
	st.global.f64 	[%rd68], %fd43;
	ld.global.f64 	%fd44, [%rd62];
	add.s64 	%rd69, %rd4, %rd61;
	ld.global.f64 	%fd45, [%rd69];
	add.s64 	%rd70, %rd3, %rd64;
	ld.global.f64 	%fd46, [%rd70];
	add.s64 	%rd71, %rd2, %rd61;
	ld.global.f64 	%fd47, [%rd71];
	add.s64 	%rd72, %rd1, %rd64;
	ld.global.f64 	%fd48, [%rd72];
	mul.f64 	%fd49, %fd47, %fd48;
	fma.rn.f64 	%fd50, %fd45, %fd46, %fd49;
	fma.rn.f64 	%fd53, %fd44, %fd50, %fd43;
	st.global.f64 	[%rd68], %fd53;
$L__BB2_4:
	ld.param.u64 	%rd76, [_Z24flux_div_mini_gpu_kernelPdS_idiiiS_iS_S_S_S_S_S_S_S_S_S_iS_S_S_S_S_S_S_S_S_S_i_param_1];
	cvta.to.global.u64 	%rd73, %rd76;
	mul.wide.s32 	%rd74, %r1, 8;
	add.s64 	%rd75, %rd73, %rd74;
	ld.global.f64 	%fd51, [%rd75];
	add.f64 	%fd52, %fd51, %fd53;
	st.global.f64 	[%rd75], %fd52;
$L__BB2_5:
	ret;

}
	// .globl	_Z4mxm1PdiS_iS_iiiiii
.visible .entry _Z4mxm1PdiS_iS_iiiiii(
	.param .u64 .ptr .align 1 _Z4mxm1PdiS_iS_iiiiii_param_0,
	.param .u32 _Z4mxm1PdiS_iS_iiiiii_param_1,
	.param .u64 .ptr .align 1 _Z4mxm1PdiS_iS_iiiiii_param_2,
	.param .u32 _Z4mxm1PdiS_iS_iiiiii_param_3,
	.param .u64 .ptr .align 1 _Z4mxm1PdiS_iS_iiiiii_param_4,
	.param .u32 _Z4mxm1PdiS_iS_iiiiii_param_5,
	.param .u32 _Z4mxm1PdiS_iS_iiiiii_param_6,
	.param .u32 _Z4mxm1PdiS_iS_iiiiii_param_7,
	.param .u32 _Z4mxm1PdiS_iS_iiiiii_param_8,
	.param .u32 _Z4mxm1PdiS_iS_iiiiii_param_9,
	.param .u32 _Z4mxm1PdiS_iS_iiiiii_param_10
)
{
	.reg .pred 	%p<11>;
	.reg .b32 	%r<55>;
	.reg .b64 	%rd<41>;
	.reg .b64 	%fd<56>;

	ld.param.u64 	%rd6, [_Z4mxm1PdiS_iS_iiiiii_param_0];
	ld.param.u32 	%r27, [_Z4mxm1PdiS_iS_iiiiii_param_1];
	ld.param.u64 	%rd7, [_Z4mxm1PdiS_iS_iiiiii_param_2];
	ld.param.u32 	%r21, [_Z4mxm1PdiS_iS_iiiiii_param_3];
	ld.param.u64 	%rd5, [_Z4mxm1PdiS_iS_iiiiii_param_4];
	ld.param.u32 	%r22, [_Z4mxm1PdiS_iS_iiiiii_param_5];
	ld.param.u32 	%r28, [_Z4mxm1PdiS_iS_iiiiii_param_6];
	ld.param.u32 	%r23, [_Z4mxm1PdiS_iS_iiiiii_param_7];
	ld.param.u32 	%r24, [_Z4mxm1PdiS_iS_iiiiii_param_8];
	ld.param.u32 	%r25, [_Z4mxm1PdiS_iS_iiiiii_param_9];
	ld.param.u32 	%r26, [_Z4mxm1PdiS_iS_iiiiii_param_10];
	cvta.to.global.u64 	%rd1, %rd7;
	cvta.to.global.u64 	%rd2, %rd6;
	mov.u32 	%r29, %ctaid.x;
	mov.u32 	%r30, %ntid.x;
	mov.u32 	%r31, %tid.x;
	mad.lo.s32 	%r1, %r29, %r30, %r31;
	mul.lo.s32 	%r2, %r22, %r27;
	mul.lo.s32 	%r32, %r2, %r28;
	setp.ge.s32 	%p1, %r1, %r32;
	@%p1 bra 	$L__BB3_13;
	cvta.to.global.u64 	%rd8, %rd5;
	div.s32 	%r33, %r1, %r2;
	mul.lo.s32 	%r34, %r33, %r2;
	sub.s32 	%r35, %r1, %r34;
	div.s32 	%r36, %r35, %r22;
	mul.lo.s32 	%r37, %r36, %r22;
	sub.s32 	%r38, %r35, %r37;
	mad.lo.s32 	%r39, %r33, %r25, %r35;
	mad.lo.s32 	%r40, %r33, %r23, %r26;
	mad.lo.s32 	%r3, %r36, %r21, %r40;
	mad.lo.s32 	%r4, %r33, %r24, %r38;
	mul.wide.s32 	%rd9, %r39, 8;
	add.s64 	%rd3, %rd8, %rd9;
	mov.b64 	%rd10, 0;
	st.global.u64 	[%rd3], %rd10;
	setp.lt.s32 	%p2, %r21, 1;
	@%p2 bra 	$L__BB3_13;
	and.b32  	%r5, %r21, 7;
	setp.lt.u32 	%p3, %r21, 8;
	mov.b32 	%r53, 0;
	mov.f64 	%fd53, 0d0000000000000000;
	@%p3 bra 	$L__BB3_5;
	and.b32  	%r53, %r21, 2147483640;
	neg.s32 	%r51, %r53;
	shl.b32 	%r8, %r22, 3;
	add.s64 	%rd4, %rd2, 32;
	mov.f64 	%fd53, 0d0000000000000000;
	mul.wide.s32 	%rd15, %r22, 8;
	mov.u32 	%r49, %r3;
	mov.u32 	%r50, %r4;
$L__BB3_4:
	.pragma "nounroll";
	mul.wide.s32 	%rd11, %r49, 8;
	add.s64 	%rd12, %rd4, %rd11;
	ld.global.f64 	%fd10, [%rd12+-32];
	mul.wide.s32 	%rd13, %r50, 8;
	add.s64 	%rd14, %rd1, %rd13;
	ld.global.f64 	%fd11, [%rd14];
	fma.rn.f64 	%fd12, %fd10, %fd11, %fd53;
	st.global.f64 	[%rd3], %fd12;
	ld.global.f64 	%fd13, [%rd12+-24];
	add.s64 	%rd16, %rd14, %rd15;
	ld.global.f64 	%fd14, [%rd16];
	fma.rn.f64 	%fd15, %fd13, %fd14, %fd12;
	st.global.f64 	[%rd3], %fd15;
	ld.global.f64 	%fd16, [%rd12+-16];
	add.s64 	%rd17, %rd16, %rd15;
	ld.global.f64 	%fd17, [%rd17];
	fma.rn.f64 	%fd18, %fd16, %fd17, %fd15;
	st.global.f64 	[%rd3], %fd18;
	ld.global.f64 	%fd19, [%rd12+-8];
	add.s64 	%rd18, %rd17, %rd15;
	ld.global.f64 	%fd20, [%rd18];
	fma.rn.f64 	%fd21, %fd19, %fd20, %fd18;
	st.global.f64 	[%rd3], %fd21;
	ld.global.f64 	%fd22, [%rd12];
	add.s64 	%rd19, %rd18, %rd15;
	ld.global.f64 	%fd23, [%rd19];
	fma.rn.f64 	%fd24, %fd22, %fd23, %fd21;
	st.global.f64 	[%rd3], %fd24;
	ld.global.f64 	%fd25, [%rd12+8];
	add.s64 	%rd20, %rd19, %rd15;
	ld.global.f64 	%fd26, [%rd20];
	fma.rn.f64 	%fd27, %fd25, %fd26, %fd24;
	st.global.f64 	[%rd3], %fd27;
	ld.global.f64 	%fd28, [%rd12+16];
	add.s64 	%rd21, %rd20, %rd15;
	ld.global.f64 	%fd29, [%rd21];
	fma.rn.f64 	%fd30, %fd28, %fd29, %fd27;
	st.global.f64 	[%rd3], %fd30;
	ld.global.f64 	%fd31, [%rd12+24];
	add.s64 	%rd22, %rd21, %rd15;
	ld.global.f64 	%fd32, [%rd22];
	fma.rn.f64 	%fd53, %fd31, %fd32, %fd30;
	st.global.f64 	[%rd3], %fd53;
	add.s32 	%r51, %r51, 8;
	add.s32 	%r50, %r50, %r8;
	add.s32 	%r49, %r49, 8;
	setp.ne.s32 	%p4, %r51, 0;
	@%p4 bra 	$L__BB3_4;
$L__BB3_5:
	setp.eq.s32 	%p5, %r5, 0;
	@%p5 bra 	$L__BB3_13;
	and.b32  	%r16, %r21, 3;
	setp.lt.u32 	%p6, %r5, 4;
	@%p6 bra 	$L__BB3_8;
	add.s32 	%r42, %r3, %r53;
	mul.wide.s32 	%rd23, %r42, 8;
	add.s64 	%rd24, %rd2, %rd23;
	ld.global.f64 	%fd33, [%rd24];
	mad.lo.s32 	%r43, %r53, %r22, %r4;
	mul.wide.s32 	%rd25, %r43, 8;
	add.s64 	%rd26, %rd1, %rd25;
	ld.global.f64 	%fd34, [%rd26];
	fma.rn.f64 	%fd35, %fd33, %fd34, %fd53;
	st.global.f64 	[%rd3], %fd35;
	ld.global.f64 	%fd36, [%rd24+8];
	mul.wide.s32 	%rd27, %r22, 8;
	add.s64 	%rd28, %rd26, %rd27;
	ld.global.f64 	%fd37, [%rd28];
	fma.rn.f64 	%fd38, %fd36, %fd37, %fd35;
	st.global.f64 	[%rd3], %fd38;
	ld.global.f64 	%fd39, [%rd24+16];
	add.s64 	%rd29, %rd28, %rd27;
	ld.global.f64 	%fd40, [%rd29];
	fma.rn.f64 	%fd41, %fd39, %fd40, %fd38;
	st.global.f64 	[%rd3], %fd41;
	ld.global.f64 	%fd42, [%rd24+24];
	add.s64 	%rd30, %rd29, %rd27;
	ld.global.f64 	%fd43, [%rd30];
	fma.rn.f64 	%fd53, %fd42, %fd43, %fd41;
	st.global.f64 	[%rd3], %fd53;
	add.s32 	%r53, %r53, 4;
$L__BB3_8:
	setp.eq.s32 	%p7, %r16, 0;
	@%p7 bra 	$L__BB3_13;
	setp.eq.s32 	%p8, %r16, 1;
	@%p8 bra 	$L__BB3_11;
	add.s32 	%r44, %r3, %r53;
	mul.wide.s32 	%rd31, %r44, 8;
	add.s64 	%rd32, %rd2, %rd31;
	ld.global.f64 	%fd44, [%rd32];
	mad.lo.s32 	%r45, %r53, %r22, %r4;
	mul.wide.s32 	%rd33, %r45, 8;
	add.s64 	%rd34, %rd1, %rd33;
	ld.global.f64 	%fd45, [%rd34];
	fma.rn.f64 	%fd46, %fd44, %fd45, %fd53;
	st.global.f64 	[%rd3], %fd46;
	ld.global.f64 	%fd47, [%rd32+8];
	mul.wide.s32 	%rd35, %r22, 8;
	add.s64 	%rd36, %rd34, %rd35;
	ld.global.f64 	%fd48, [%rd36];
	fma.rn.f64 	%fd53, %fd47, %fd48, %fd46;
	st.global.f64 	[%rd3], %fd53;
	add.s32 	%r53, %r53, 2;
$L__BB3_11:
	and.b32  	%r46, %r21, 1;
	setp.eq.b32 	%p9, %r46, 1;
	not.pred 	%p10, %p9;
	@%p10 bra 	$L__BB3_13;
	add.s32 	%r47, %r3, %r53;
	mul.wide.s32 	%rd37, %r47, 8;
	add.s64 	%rd38, %rd2, %rd37;
	ld.global.f64 	%fd49, [%rd38];
	mad.lo.s32 	%r48, %r53, %r22, %r4;
	mul.wide.s32 	%rd39, %r48, 8;
	add.s64 	%rd40, %rd1, %rd39;
	ld.global.f64 	%fd50, [%rd40];
	fma.rn.f64 	%fd51, %fd49, %fd50, %fd53;
	st.global.f64 	[%rd3], %fd51;
$L__BB3_13:
	ret;

}
	// .globl	_Z19wavevisc_gpu_kernelPdS_S_S_S_iS_iiiiS_diS_
.visible .entry _Z19wavevisc_gpu_kernelPdS_S_S_S_iS_iiiiS_diS_(
	.param .u64 .ptr .align 1 _Z19wavevisc_gpu_kernelPdS_S_S_S_iS_iiiiS_diS__param_0,
	.param .u64 .ptr .align 1 _Z19wavevisc_gpu_kernelPdS_S_S_S_iS_iiiiS_diS__param_1,
	.param .u64 .ptr .align 1 _Z19wavevisc_gpu_kernelPdS_S_S_S_iS_iiiiS_diS__param_2,
	.param .u64 .ptr .align 1 _Z19wavevisc_gpu_kernelPdS_S_S_S_iS_iiiiS_diS__param_3,
	.param .u64 .ptr .align 1 _Z19wavevisc_gpu_kernelPdS_S_S_S_iS_iiiiS_diS__param_4,
	.param .u32 _Z19wavevisc_gpu_kernelPdS_S_S_S_iS_iiiiS_diS__param_5,
	.param .u64 .ptr .align 1 _Z19wavevisc_gpu_kernelPdS_S_S_S_iS_iiiiS_diS__param_6,
	.param .u32 _Z19wavevisc_gpu_kernelPdS_S_S_S_iS_iiiiS_diS__param_7,
	.param .u32 _Z19wavevisc_gpu_kernelPdS_S_S_S_iS_iiiiS_diS__param_8,
	.param .u32 _Z19wavevisc_gpu_kernelPdS_S_S_S_iS_iiiiS_diS__param_9,
	.param .u32 _Z19wavevisc_gpu_kernelPdS_S_S_S_iS_iiiiS_diS__param_10,
	.param .u64 .ptr .align 1 _Z19wavevisc_gpu_kernelPdS_S_S_S_iS_iiiiS_diS__param_11,
	.param .f64 _Z19wavevisc_gpu_kernelPdS_S_S_S_iS_iiiiS_diS__param_12,
	.param .u32 _Z19wavevisc_gpu_kernelPdS_S_S_S_iS_iiiiS_diS__param_13,
	.param .u64 .ptr .align 1 _Z19wavevisc_gpu_kernelPdS_S_S_S_iS_iiiiS_diS__param_14
)
{
	.reg .pred 	%p<5>;
	.reg .b32 	%r<25>;
	.reg .b32 	%f<6>;
	.reg .b64 	%rd<30>;
	.reg .b64 	%fd<18>;

	ld.param.u64 	%rd4, [_Z19wavevisc_gpu_kernelPdS_S_S_S_iS_iiiiS_diS__param_1];
	ld.param.u64 	%rd5, [_Z19wavevisc_gpu_kernelPdS_S_S_S_iS_iiiiS_diS__param_2];
	ld.param.u64 	%rd6, [_Z19wavevisc_gpu_kernelPdS_S_S_S_iS_iiiiS_diS__param_3];
	ld.param.u64 	%rd7, [_Z19wavevisc_gpu_kernelPdS_S_S_S_iS_iiiiS_diS__param_4];
	ld.param.u32 	%r11, [_Z19wavevisc_gpu_kernelPdS_S_S_S_iS_iiiiS_diS__param_5];
	ld.param.u64 	%rd9, [_Z19wavevisc_gpu_kernelPdS_S_S_S_iS_iiiiS_diS__param_6];
	ld.param.u32 	%r6, [_Z19wavevisc_gpu_kernelPdS_S_S_S_iS_iiiiS_diS__param_7];
	ld.param.u32 	%r7, [_Z19wavevisc_gpu_kernelPdS_S_S_S_iS_iiiiS_diS__param_8];
	ld.param.u32 	%r8, [_Z19wavevisc_gpu_kernelPdS_S_S_S_iS_iiiiS_diS__param_9];
	ld.param.u32 	%r9, [_Z19wavevisc_gpu_kernelPdS_S_S_S_iS_iiiiS_diS__param_10];
	ld.param.f64 	%fd1, [_Z19wavevisc_gpu_kernelPdS_S_S_S_iS_iiiiS_diS__param_12];
	ld.param.u32 	%r10, [_Z19wavevisc_gpu_kernelPdS_S_S_S_iS_iiiiS_diS__param_13];
	ld.param.u64 	%rd8, [_Z19wavevisc_gpu_kernelPdS_S_S_S_iS_iiiiS_diS__param_14];
	cvta.to.global.u64 	%rd1, %rd9;
	mov.u32 	%r12, %ctaid.x;
	mov.u32 	%r13, %ntid.x;
	mov.u32 	%r14, %tid.x;
	mad.lo.s32 	%r1, %r12, %r13, %r14;
	setp.ge.s32 	%p1, %r1, %r11;
	@%p1 bra 	$L__BB4_7;
	cvta.to.global.u64 	%rd10, %rd4;
	cvta.to.global.u64 	%rd11, %rd5;
	cvta.to.global.u64 	%rd12, %rd6;
	cvta.to.global.u64 	%rd13, %rd7;
	mul.wide.s32 	%rd14, %r1, 8;
	add.s64 	%rd15, %rd10, %rd14;
	ld.global.f64 	%fd2, [%rd15];
	add.s64 	%rd16, %rd11, %rd14;
	ld.global.f64 	%fd3, [%rd16];
	add.s64 	%rd17, %rd12, %rd14;
	ld.global.f64 	%fd4, [%rd17];
	mul.f64 	%fd5, %fd4, %fd4;
	fma.rn.f64 	%fd6, %fd3, %fd3, %fd5;
	add.s64 	%rd18, %rd13, %rd14;
	ld.global.f64 	%fd7, [%rd18];
	fma.rn.f64 	%fd8, %fd7, %fd7, %fd6;
	cvt.rn.f32.f64 	%f1, %fd8;
	sqrt.rn.f32 	%f2, %f1;
	cvt.f64.f32 	%fd9, %f2;
	add.f64 	%fd10, %fd2, %fd9;
	add.s64 	%rd2, %rd1, %rd14;
	st.global.f64 	[%rd2], %fd10;
	bar.sync 	0;
	mul.lo.s32 	%r15, %r8, %r7;
	mul.lo.s32 	%r16, %r15, %r9;
	div.s32 	%r2, %r1, %r16;
	add.s32 	%r17, %r6, 1;
	setp.lt.u32 	%p2, %r17, 3;
	@%p2 bra 	$L__BB4_6;
	shr.u32 	%r18, %r6, 31;
	add.s32 	%r19, %r6, %r18;
	shr.s32 	%r24, %r19, 1;
$L__BB4_3:
	setp.ge.u32 	%p3, %r2, %r24;
	@%p3 bra 	$L__BB4_5;
	ld.global.f64 	%fd11, [%rd2];
	cvt.rn.f32.f64 	%f3, %fd11;
	add.s32 	%r20, %r24, %r1;
	mul.wide.u32 	%rd19, %r20, 8;
	add.s64 	%rd20, %rd1, %rd19;
	ld.global.f64 	%fd12, [%rd20];
	cvt.rn.f32.f64 	%f4, %fd12;
	max.f32 	%f5, %f3, %f4;
	cvt.f64.f32 	%fd13, %f5;
	st.global.f64 	[%rd2], %fd13;
$L__BB4_5:
	bar.sync 	0;
	shr.u32 	%r5, %r24, 1;
	setp.gt.u32 	%p4, %r24, 1;
	mov.u32 	%r24, %r5;
	@%p4 bra 	$L__BB4_3;
$L__BB4_6:
	ld.param.u64 	%rd29, [_Z19wavevisc_gpu_kernelPdS_S_S_S_iS_iiiiS_diS__param_0];
	sub.s32 	%r21, %r1, %r2;
	mul.wide.s32 	%rd21, %r21, 8;
	add.s64 	%rd22, %rd1, %rd21;
	ld.global.f64 	%fd14, [%rd22];
	mul.f64 	%fd15, %fd1, %fd14;
	cvta.to.global.u64 	%rd23, %rd8;
	mul.wide.s32 	%rd24, %r2, 8;
	add.s64 	%rd25, %rd23, %rd24;
	ld.global.f64 	%fd16, [%rd25];
	mul.f64 	%fd17, %fd15, %fd16;
	shl.b32 	%r22, %r10, 1;
	add.s32 	%r23, %r22, %r1;
	cvta.to.global.u64 	%rd26, %rd29;
	mul.wide.s32 	%rd27, %r23, 8;
	add.s64 	%rd28, %rd26, %rd27;
	st.global.f64 	[%rd28], %fd17;
$L__BB4_7:
	ret;

}
	// .globl	_Z24max_to_trilin_gpu_kernelPdiiiiiiiS_S_S_i
.visible .entry _Z24max_to_trilin_gpu_kernelPdiiiiiiiS_S_S_i(
	.param .u64 .ptr .align 1 _Z24max_to_trilin_gpu_kernelPdiiiiiiiS_S_S_i_param_0,
	.param .u32 _Z24max_to_trilin_gpu_kernelPdiiiiiiiS_S_S_i_param_1,
	.param .u32 _Z24max_to_trilin_gpu_kernelPdiiiiiiiS_S_S_i_param_2,
	.param .u32 _Z24max_to_trilin_gpu_kernelPdiiiiiiiS_S_S_i_param_3,
	.param .u32 _Z24max_to_trilin_gpu_kernelPdiiiiiiiS_S_S_i_param_4,
	.param .u32 _Z24max_to_trilin_gpu_kernelPdiiiiiiiS_S_S_i_param_5,
	.param .u32 _Z24max_to_trilin_gpu_kernelPdiiiiiiiS_S_S_i_param_6,
	.param .u32 _Z24max_to_trilin_gpu_kernelPdiiiiiiiS_S_S_i_param_7,
	.param .u64 .ptr .align 1 _Z24max_to_trilin_gpu_kernelPdiiiiiiiS_S_S_i_param_8,
	.param .u64 .ptr .align 1 _Z24max_to_trilin_gpu_kernelPdiiiiiiiS_S_S_i_param_9,
	.param .u64 .ptr .align 1 _Z24max_to_trilin_gpu_kernelPdiiiiiiiS_S_S_i_param_10,
	.param .u32 _Z24max_to_trilin_gpu_kernelPdiiiiiiiS_S_S_i_param_11
)
{
	.reg .pred 	%p<4>;
	.reg .b32 	%r<27>;
	.reg .b64 	%rd<43>;
	.reg .b64 	%fd<68>;

	ld.param.u32 	%r12, [_Z24max_to_trilin_gpu_kernelPdiiiiiiiS_S_S_i_param_1];
	ld.param.u32 	%r5, [_Z24max_to_trilin_gpu_kernelPdiiiiiiiS_S_S_i_param_2];
	ld.param.u32 	%r8, [_Z24max_to_trilin_gpu_kernelPdiiiiiiiS_S_S_i_param_5];
	ld.param.u64 	%rd10, [_Z24max_to_trilin_gpu_kernelPdiiiiiiiS_S_S_i_param_10];
	ld.param.u32 	%r11, [_Z24max_to_trilin_gpu_kernelPdiiiiiiiS_S_S_i_param_11];
	cvta.to.global.u64 	%rd1, %rd10;
	mov.u32 	%r13, %ctaid.x;
	mov.u32 	%r14, %ntid.x;
	mov.u32 	%r15, %tid.x;
	mad.lo.s32 	%r1, %r13, %r14, %r15;
	setp.ge.s32 	%p1, %r1, %r12;
	@%p1 bra 	$L__BB5_6;
	ld.param.u64 	%rd42, [_Z24max_to_trilin_gpu_kernelPdiiiiiiiS_S_S_i_param_9];
	ld.param.u64 	%rd41, [_Z24max_to_trilin_gpu_kernelPdiiiiiiiS_S_S_i_param_8];
	ld.param.u32 	%r26, [_Z24max_to_trilin_gpu_kernelPdiiiiiiiS_S_S_i_param_7];
	ld.param.u32 	%r25, [_Z24max_to_trilin_gpu_kernelPdiiiiiiiS_S_S_i_param_6];
	ld.param.u32 	%r24, [_Z24max_to_trilin_gpu_kernelPdiiiiiiiS_S_S_i_param_4];
	ld.param.u32 	%r23, [_Z24max_to_trilin_gpu_kernelPdiiiiiiiS_S_S_i_param_3];
	ld.param.u64 	%rd40, [_Z24max_to_trilin_gpu_kernelPdiiiiiiiS_S_S_i_param_0];
	cvta.to.global.u64 	%rd11, %rd40;
	cvta.to.global.u64 	%rd12, %rd41;
	cvta.to.global.u64 	%rd13, %rd42;
	shl.b32 	%r16, %r25, 1;
	rem.s32 	%r2, %r1, %r5;
	sub.s32 	%r3, %r1, %r2;
	add.s32 	%r17, %r3, %r16;
	mul.wide.s32 	%rd14, %r17, 8;
	add.s64 	%rd2, %rd11, %rd14;
	ld.global.f64 	%fd1, [%rd2];
	cvt.s64.s32 	%rd15, %r23;
	mul.wide.s32 	%rd16, %r23, 8;
	add.s64 	%rd17, %rd2, %rd16;
	ld.global.f64 	%fd20, [%rd17+-8];
	add.s32 	%r18, %r24, -1;
	mul.lo.s32 	%r19, %r18, %r23;
	mul.wide.s32 	%rd18, %r19, 8;
	add.s64 	%rd19, %rd2, %rd18;
	ld.global.f64 	%fd21, [%rd19];
	add.s64 	%rd20, %rd19, %rd16;
	ld.global.f64 	%fd22, [%rd20+-8];
	add.s32 	%r20, %r8, -1;
	mul.lo.s32 	%r4, %r26, %r20;
	mul.wide.s32 	%rd21, %r4, 8;
	add.s64 	%rd22, %rd2, %rd21;
	ld.global.f64 	%fd23, [%rd22];
	add.s64 	%rd23, %rd22, %rd16;
	ld.global.f64 	%fd24, [%rd23+-8];
	add.s64 	%rd24, %rd22, %rd18;
	ld.global.f64 	%fd25, [%rd24];
	add.s64 	%rd25, %rd24, %rd16;
	ld.global.f64 	%fd26, [%rd25+-8];
	sub.f64 	%fd2, %fd20, %fd1;
	sub.f64 	%fd3, %fd21, %fd1;
	sub.f64 	%fd4, %fd23, %fd1;
	sub.f64 	%fd27, %fd22, %fd21;
	sub.f64 	%fd28, %fd27, %fd20;
	add.f64 	%fd5, %fd1, %fd28;
	sub.f64 	%fd29, %fd25, %fd23;
	sub.f64 	%fd30, %fd29, %fd21;
	add.f64 	%fd6, %fd1, %fd30;
	sub.f64 	%fd31, %fd24, %fd23;
	sub.f64 	%fd32, %fd31, %fd20;
	add.f64 	%fd7, %fd1, %fd32;
	sub.f64 	%fd33, %fd26, %fd25;
	sub.f64 	%fd34, %fd33, %fd24;
	sub.f64 	%fd35, %fd34, %fd22;
	add.f64 	%fd36, %fd20, %fd35;
	add.f64 	%fd37, %fd23, %fd36;
	add.f64 	%fd8, %fd21, %fd37;
	cvt.s64.s32 	%rd26, %r3;
	add.s64 	%rd27, %rd26, %rd15;
	shl.b64 	%rd28, %rd27, 3;
	add.s64 	%rd29, %rd12, %rd28;
	ld.global.f64 	%fd38, [%rd29+-8];
	mul.wide.s32 	%rd30, %r3, 8;
	add.s64 	%rd3, %rd12, %rd30;
	ld.global.f64 	%fd9, [%rd3];
	sub.f64 	%fd10, %fd38, %fd9;
	add.s32 	%r21, %r3, %r19;
	mul.wide.s32 	%rd31, %r21, 8;
	add.s64 	%rd32, %rd13, %rd31;
	ld.global.f64 	%fd39, [%rd32];
	add.s64 	%rd4, %rd13, %rd30;
	ld.global.f64 	%fd11, [%rd4];
	sub.f64 	%fd12, %fd39, %fd11;
	setp.eq.s32 	%p2, %r11, 0;
	add.s64 	%rd5, %rd1, %rd30;
	mov.f64 	%fd66, 0d0000000000000000;
	@%p2 bra 	$L__BB5_3;
	add.s32 	%r22, %r3, %r4;
	mul.wide.s32 	%rd33, %r22, 8;
	add.s64 	%rd34, %rd1, %rd33;
	ld.global.f64 	%fd40, [%rd34];
	ld.global.f64 	%fd41, [%rd5];
	sub.f64 	%fd42, %fd40, %fd41;
	rcp.rn.f64 	%fd66, %fd42;
$L__BB5_3:
	mul.wide.s32 	%rd6, %r2, 8;
	add.s64 	%rd35, %rd3, %rd6;
	ld.global.f64 	%fd44, [%rd35];
	sub.f64 	%fd45, %fd44, %fd9;
	rcp.rn.f64 	%fd46, %fd10;
	mul.f64 	%fd15, %fd46, %fd45;
	add.s64 	%rd36, %rd4, %rd6;
	ld.global.f64 	%fd47, [%rd36];
	sub.f64 	%fd48, %fd47, %fd11;
	rcp.rn.f64 	%fd49, %fd12;
	mul.f64 	%fd16, %fd49, %fd48;
	mov.f64 	%fd67, 0d0000000000000000;
	@%p2 bra 	$L__BB5_5;
	mul.wide.s32 	%rd37, %r1, 8;
	add.s64 	%rd38, %rd1, %rd37;
	ld.global.f64 	%fd50, [%rd38];
	ld.global.f64 	%fd51, [%rd5];
	sub.f64 	%fd52, %fd50, %fd51;
	mul.f64 	%fd67, %fd66, %fd52;
$L__BB5_5:
	fma.rn.f64 	%fd53, %fd2, %fd15, %fd1;
	fma.rn.f64 	%fd54, %fd3, %fd16, %fd53;
	fma.rn.f64 	%fd55, %fd4, %fd67, %fd54;
	mul.f64 	%fd56, %fd5, %fd15;
	fma.rn.f64 	%fd57, %fd56, %fd16, %fd55;
	mul.f64 	%fd58, %fd6, %fd16;
	fma.rn.f64 	%fd59, %fd58, %fd67, %fd57;
	mul.f64 	%fd60, %fd7, %fd67;
	fma.rn.f64 	%fd61, %fd15, %fd60, %fd59;
	sub.f64 	%fd62, %fd8, %fd1;
	mul.f64 	%fd63, %fd62, %fd16;
	mul.f64 	%fd64, %fd63, %fd67;
	fma.rn.f64 	%fd65, %fd15, %fd64, %fd61;
	add.s64 	%rd39, %rd2, %rd6;
	st.global.f64 	[%rd39], %fd65;
$L__BB5_6:
	ret;

}
	// .globl	_Z19resvisc_gpu_kernel1PdiiiiiiiS_
.visible .entry _Z19resvisc_gpu_kernel1PdiiiiiiiS_(
	.param .u64 .ptr .align 1 _Z19resvisc_gpu_kernel1PdiiiiiiiS__param_0,
	.param .u32 _Z19resvisc_gpu_kernel1PdiiiiiiiS__param_1,
	.param .u32 _Z19resvisc_gpu_kernel1PdiiiiiiiS__param_2,
	.param .u32 _Z19resvisc_gpu_kernel1PdiiiiiiiS__param_3,
	.param .u32 _Z19resvisc_gpu_kernel1PdiiiiiiiS__param_4,
	.param .u32 _Z19resvisc_gpu_kernel1PdiiiiiiiS__param_5,
	.param .u32 _Z19resvisc_gpu_kernel1PdiiiiiiiS__param_6,
	.param .u32 _Z19resvisc_gpu_kernel1PdiiiiiiiS__param_7,
	.param .u64 .ptr .align 1 _Z19resvisc_gpu_kernel1PdiiiiiiiS__param_8
)
{
	.reg .pred 	%p<2>;
	.reg .b32 	%r<12>;
	.reg .b64 	%rd<9>;
	.reg .b64 	%fd<5>;

	ld.param.u64 	%rd1, [_Z19resvisc_gpu_kernel1PdiiiiiiiS__param_0];
	ld.param.u32 	%r5, [_Z19resvisc_gpu_kernel1PdiiiiiiiS__param_1];
	ld.param.u32 	%r2, [_Z19resvisc_gpu_kernel1PdiiiiiiiS__param_3];
	ld.param.u32 	%r3, [_Z19resvisc_gpu_kernel1PdiiiiiiiS__param_4];
	ld.param.u32 	%r4, [_Z19resvisc_gpu_kernel1PdiiiiiiiS__param_5];
	ld.param.u64 	%rd2, [_Z19resvisc_gpu_kernel1PdiiiiiiiS__param_8];
	mov.u32 	%r6, %ctaid.x;
	mov.u32 	%r7, %ntid.x;
	mov.u32 	%r8, %tid.x;
	mad.lo.s32 	%r1, %r6, %r7, %r8;
	setp.ge.s32 	%p1, %r1, %r5;
	@%p1 bra 	$L__BB6_2;
	cvta.to.global.u64 	%rd3, %rd1;
	cvta.to.global.u64 	%rd4, %rd2;
	mul.lo.s32 	%r9, %r3, %r2;
	mul.lo.s32 	%r10, %r9, %r4;
	div.s32 	%r11, %r1, %r10;
	mul.wide.s32 	%rd5, %r1, 8;
	add.s64 	%rd6, %rd3, %rd5;
	ld.global.f64 	%fd1, [%rd6];
	mul.wide.s32 	%rd7, %r11, 8;
	add.s64 	%rd8, %rd4, %rd7;
	ld.global.f64 	%fd2, [%rd8];
	mul.f64 	%fd3, %fd1, %fd2;
	mul.f64 	%fd4, %fd2, %fd3;
	st.global.f64 	[%rd6], %fd4;
$L__BB6_2:
	ret;

}
	// .globl	_Z19resvisc_gpu_kernel2Pdiiiiiiidd
.visible .entry _Z19resvisc_gpu_kernel2Pdiiiiiiidd(
	.param .u64 .ptr .align 1 _Z19resvisc_gpu_kernel2Pdiiiiiiidd_param_0,
	.param .u32 _Z19resvisc_gpu_kernel2Pdiiiiiiidd_param_1,
	.param .u32 _Z19resvisc_gpu_kernel2Pdiiiiiiidd_param_2,
	.param .u32 _Z19resvisc_gpu_kernel2Pdiiiiiiidd_param_3,
	.param .u32 _Z19resvisc_gpu_kernel2Pdiiiiiiidd_param_4,
	.param .u32 _Z19resvisc_gpu_kernel2Pdiiiiiiidd_param_5,
	.param .u32 _Z19resvisc_gpu_kernel2Pdiiiiiiidd_param_6,
	.param .u32 _Z19resvisc_gpu_kernel2Pdiiiiiiidd_param_7,
	.param .f64 _Z19resvisc_gpu_kernel2Pdiiiiiiidd_param_8,
	.param .f64 _Z19resvisc_gpu_kernel2Pdiiiiiiidd_param_9
)
{
	.reg .pred 	%p<3>;
	.reg .b32 	%r<6>;
	.reg .b64 	%rd<5>;
	.reg .b64 	%fd<8>;

	ld.param.u64 	%rd2, [_Z19resvisc_gpu_kernel2Pdiiiiiiidd_param_0];
	ld.param.u32 	%r2, [_Z19resvisc_gpu_kernel2Pdiiiiiiidd_param_1];
	ld.param.f64 	%fd2, [_Z19resvisc_gpu_kernel2Pdiiiiiiidd_param_8];
	ld.param.f64 	%fd3, [_Z19resvisc_gpu_kernel2Pdiiiiiiidd_param_9];
	mov.u32 	%r3, %ctaid.x;
	mov.u32 	%r4, %ntid.x;
	mov.u32 	%r5, %tid.x;
	mad.lo.s32 	%r1, %r3, %r4, %r5;
	setp.ge.s32 	%p1, %r1, %r2;
	@%p1 bra 	$L__BB7_3;
	cvta.to.global.u64 	%rd3, %rd2;
	mul.wide.s32 	%rd4, %r1, 8;
	add.s64 	%rd1, %rd3, %rd4;
	ld.global.f64 	%fd4, [%rd1];
	abs.f64 	%fd5, %fd4;
	mul.f64 	%fd1, %fd2, %fd5;
	st.global.f64 	[%rd1], %fd1;
	setp.eq.f64 	%p2, %fd3, 0d0000000000000000;
	@%p2 bra 	$L__BB7_3;
	rcp.rn.f64 	%fd6, %fd3;
	mul.f64 	%fd7, %fd6, %fd1;
	st.global.f64 	[%rd1], %fd7;
$L__BB7_3:
	ret;

}
	// .globl	_Z20evnsmooth_gpu_kernelPdS_iiiiiiiiiiiiiidS_i
.visible .entry _Z20evnsmooth_gpu_kernelPdS_iiiiiiiiiiiiiidS_i(
	.param .u64 .ptr .align 1 _Z20evnsmooth_gpu_kernelPdS_iiiiiiiiiiiiiidS_i_param_0,
	.param .u64 .ptr .align 1 _Z20evnsmooth_gpu_kernelPdS_iiiiiiiiiiiiiidS_i_param_1,
	.param .u32 _Z20evnsmooth_gpu_kernelPdS_iiiiiiiiiiiiiidS_i_param_2,
	.param .u32 _Z20evnsmooth_gpu_kernelPdS_iiiiiiiiiiiiiidS_i_param_3,
	.param .u32 _Z20evnsmooth_gpu_kernelPdS_iiiiiiiiiiiiiidS_i_param_4,
	.param .u32 _Z20evnsmooth_gpu_kernelPdS_iiiiiiiiiiiiiidS_i_param_5,
	.param .u32 _Z20evnsmooth_gpu_kernelPdS_iiiiiiiiiiiiiidS_i_param_6,
	.param .u32 _Z20evnsmooth_gpu_kernelPdS_iiiiiiiiiiiiiidS_i_param_7,
	.param .u32 _Z20evnsmooth_gpu_kernelPdS_iiiiiiiiiiiiiidS_i_param_8,
	.param .u32 _Z20evnsmooth_gpu_kernelPdS_iiiiiiiiiiiiiidS_i_param_9,
	.param .u32 _Z20evnsmooth_gpu_kernelPdS_iiiiiiiiiiiiiidS_i_param_10,
	.param .u32 _Z20evnsmooth_gpu_kernelPdS_iiiiiiiiiiiiiidS_i_param_11,
	.param .u32 _Z20evnsmooth_gpu_kernelPdS_iiiiiiiiiiiiiidS_i_param_12,
	.param .u32 _Z20evnsmooth_gpu_kernelPdS_iiiiiiiiiiiiiidS_i_param_13,
	.param .u32 _Z20evnsmooth_gpu_kernelPdS_iiiiiiiiiiiiiidS_i_param_14,
	.param .u32 _Z20evnsmooth_gpu_kernelPdS_iiiiiiiiiiiiiidS_i_param_15,
	.param .f64 _Z20evnsmooth_gpu_kernelPdS_iiiiiiiiiiiiiidS_i_param_16,
	.param .u64 .ptr .align 1 _Z20evnsmooth_gpu_kernelPdS_iiiiiiiiiiiiiidS_i_param_17,
	.param .u32 _Z20evnsmooth_gpu_kernelPdS_iiiiiiiiiiiiiidS_i_param_18
)
{
	.reg .pred 	%p<18>;
	.reg .b32 	%r<59>;
	.reg .b64 	%rd<25>;
	.reg .b64 	%fd<29>;

	ld.param.u64 	%rd6, [_Z20evnsmooth_gpu_kernelPdS_iiiiiiiiiiiiiidS_i_param_0];
	ld.param.u64 	%rd4, [_Z20evnsmooth_gpu_kernelPdS_iiiiiiiiiiiiiidS_i_param_1];
	ld.param.u32 	%r24, [_Z20evnsmooth_gpu_kernelPdS_iiiiiiiiiiiiiidS_i_param_2];
	ld.param.u32 	%r10, [_Z20evnsmooth_gpu_kernelPdS_iiiiiiiiiiiiiidS_i_param_3];
	ld.param.u32 	%r11, [_Z20evnsmooth_gpu_kernelPdS_iiiiiiiiiiiiiidS_i_param_4];
	ld.param.u32 	%r12, [_Z20evnsmooth_gpu_kernelPdS_iiiiiiiiiiiiiidS_i_param_5];
	ld.param.u32 	%r13, [_Z20evnsmooth_gpu_kernelPdS_iiiiiiiiiiiiiidS_i_param_6];
	ld.param.u32 	%r14, [_Z20evnsmooth_gpu_kernelPdS_iiiiiiiiiiiiiidS_i_param_7];
	ld.param.u32 	%r15, [_Z20evnsmooth_gpu_kernelPdS_iiiiiiiiiiiiiidS_i_param_8];
	ld.param.u32 	%r16, [_Z20evnsmooth_gpu_kernelPdS_iiiiiiiiiiiiiidS_i_param_9];
	ld.param.u32 	%r17, [_Z20evnsmooth_gpu_kernelPdS_iiiiiiiiiiiiiidS_i_param_10];
	ld.param.u32 	%r18, [_Z20evnsmooth_gpu_kernelPdS_iiiiiiiiiiiiiidS_i_param_11];
	ld.param.u32 	%r19, [_Z20evnsmooth_gpu_kernelPdS_iiiiiiiiiiiiiidS_i_param_12];
	ld.param.u32 	%r20, [_Z20evnsmooth_gpu_kernelPdS_iiiiiiiiiiiiiidS_i_param_13];
	ld.param.u32 	%r21, [_Z20evnsmooth_gpu_kernelPdS_iiiiiiiiiiiiiidS_i_param_14];
	ld.param.u32 	%r22, [_Z20evnsmooth_gpu_kernelPdS_iiiiiiiiiiiiiidS_i_param_15];
	ld.param.f64 	%fd14, [_Z20evnsmooth_gpu_kernelPdS_iiiiiiiiiiiiiidS_i_param_16];
	ld.param.u64 	%rd5, [_Z20evnsmooth_gpu_kernelPdS_iiiiiiiiiiiiiidS_i_param_17];
	ld.param.u32 	%r23, [_Z20evnsmooth_gpu_kernelPdS_iiiiiiiiiiiiiidS_i_param_18];
	cvta.to.global.u64 	%rd1, %rd6;
	mov.u32 	%r25, %ctaid.x;
	mov.u32 	%r26, %ntid.x;
	mov.u32 	%r27, %tid.x;
	mad.lo.s32 	%r1, %r25, %r26, %r27;
	setp.ge.s32 	%p1, %r1, %r24;
	@%p1 bra 	$L__BB8_10;
	cvta.to.global.u64 	%rd7, %rd4;
	mul.lo.s32 	%r2, %r12, %r11;
	shl.b32 	%r28, %r14, 1;
	add.s32 	%r29, %r28, %r1;
	mul.wide.s32 	%rd8, %r29, 8;
	add.s64 	%rd9, %rd7, %rd8;
	ld.global.f64 	%fd1, [%rd9];
	mul.wide.s32 	%rd10, %r1, 8;
	add.s64 	%rd2, %rd1, %rd10;
	ld.global.f64 	%fd28, [%rd2];
	setp.gtu.f64 	%p2, %fd1, %fd28;
	@%p2 bra 	$L__BB8_3;
	st.global.f64 	[%rd2], %fd1;
	mov.f64 	%fd28, %fd1;
$L__BB8_3:
	cvta.to.global.u64 	%rd11, %rd5;
	add.s64 	%rd3, %rd11, %rd10;
	st.global.f64 	[%rd3], %fd28;
	div.s32 	%r30, %r1, %r11;
	mul.lo.s32 	%r31, %r30, %r11;
	sub.s32 	%r3, %r1, %r31;
	rem.s32 	%r4, %r30, %r12;
	div.s32 	%r32, %r1, %r2;
	rem.s32 	%r5, %r32, %r13;
	setp.gt.s32 	%p3, %r16, %r5;
	setp.gt.s32 	%p4, %r5, %r17;
	or.pred  	%p5, %p3, %p4;
	@%p5 bra 	$L__BB8_9;
	setp.gt.s32 	%p6, %r18, %r4;
	setp.gt.s32 	%p7, %r4, %r19;
	or.pred  	%p8, %p6, %p7;
	@%p8 bra 	$L__BB8_9;
	setp.gt.s32 	%p9, %r20, %r3;
	setp.gt.s32 	%p10, %r3, %r21;
	or.pred  	%p11, %p9, %p10;
	@%p11 bra 	$L__BB8_9;
	setp.eq.s32 	%p12, %r23, 0;
	add.s32 	%r33, %r13, -1;
	setp.lt.s32 	%p13, %r5, %r33;
	selp.b32 	%r34, 1, -1, %p13;
	selp.b32 	%r35, 0, %r34, %p12;
	add.s32 	%r6, %r35, %r5;
	add.s32 	%r36, %r4, -1;
	add.s32 	%r37, %r4, 1;
	setp.lt.s32 	%p14, %r4, 1;
	selp.b32 	%r38, %r37, %r36, %p14;
	add.s32 	%r39, %r12, -1;
	setp.lt.s32 	%p15, %r4, %r39;
	selp.b32 	%r40, %r37, %r36, %p15;
	add.s32 	%r41, %r3, -1;
	add.s32 	%r42, %r3, 1;
	setp.lt.s32 	%p16, %r3, 1;
	selp.b32 	%r43, %r42, %r41, %p16;
	add.s32 	%r44, %r11, -1;
	setp.lt.s32 	%p17, %r3, %r44;
	selp.b32 	%r7, %r42, %r41, %p17;
	mul.lo.s32 	%r45, %r2, %r13;
	div.s32 	%r46, %r1, %r45;
	mul.lo.s32 	%r8, %r46, %r10;
	mad.lo.s32 	%r47, %r5, %r15, %r8;
	mul.lo.s32 	%r9, %r4, %r11;
	add.s32 	%r48, %r47, %r9;
	add.s32 	%r49, %r48, %r3;
	mul.wide.s32 	%rd13, %r49, 8;
	add.s64 	%rd14, %rd1, %rd13;
	ld.global.f64 	%fd4, [%rd14];
	add.s32 	%r50, %r48, %r43;
	mul.wide.s32 	%rd15, %r50, 8;
	add.s64 	%rd16, %rd1, %rd15;
	ld.global.f64 	%fd5, [%rd16];
	add.s32 	%r51, %r48, %r7;
	mul.wide.s32 	%rd17, %r51, 8;
	add.s64 	%rd18, %rd1, %rd17;
	ld.global.f64 	%fd6, [%rd18];
	mad.lo.s32 	%r52, %r38, %r11, %r3;
	add.s32 	%r53, %r52, %r47;
	mul.wide.s32 	%rd19, %r53, 8;
	add.s64 	%rd20, %rd1, %rd19;
	ld.global.f64 	%fd7, [%rd20];
	mad.lo.s32 	%r54, %r40, %r11, %r3;
	add.s32 	%r55, %r54, %r47;
	mul.wide.s32 	%rd21, %r55, 8;
	add.s64 	%rd22, %rd1, %rd21;
	ld.global.f64 	%fd8, [%rd22];
	mov.f64 	%fd26, 0d0000000000000000;
	mov.f64 	%fd27, %fd26;
	@%p12 bra 	$L__BB8_8;
	add.s32 	%r56, %r7, %r8;
	add.s32 	%r57, %r56, %r9;
	mad.lo.s32 	%r58, %r6, %r15, %r57;
	mul.wide.s32 	%rd23, %r58, 8;
	add.s64 	%rd24, %rd1, %rd23;
	ld.global.f64 	%fd27, [%rd24];
	mov.f64 	%fd26, %fd6;
$L__BB8_8:
	cvt.rn.f64.s32 	%fd16, %r22;
	add.f64 	%fd17, %fd16, %fd16;
	fma.rn.f64 	%fd18, %fd17, %fd4, %fd5;
	add.f64 	%fd19, %fd18, %fd6;
	add.f64 	%fd20, %fd19, %fd7;
	add.f64 	%fd21, %fd20, %fd8;
	add.f64 	%fd22, %fd21, %fd26;
	add.f64 	%fd23, %fd22, %fd27;
	mul.f64 	%fd24, %fd23, 0d3FD0000000000000;
	mul.f64 	%fd28, %fd14, %fd24;
	st.global.f64 	[%rd3], %fd28;
$L__BB8_9:
	st.global.f64 	[%rd2], %fd28;
$L__BB8_10:
	ret;

}
.func  (.param .b64 func_retval0) __internal_accurate_pow(
	.param .b64 __internal_accurate_pow_param_0,
	.param .b64 __internal_accurate_pow_param_1
)
{
	.reg .pred 	%p<8>;
	.reg .b32 	%r<49>;
	.reg .b32 	%f<3>;
	.reg .b64 	%fd<109>;

	ld.param.f64 	%fd10, [__internal_accurate_pow_param_0];
	ld.param.f64 	%fd11, [__internal_accurate_pow_param_1];
	{
	.reg .b32 %temp; 
	mov.b64 	{%temp, %r46}, %fd10;
	}
	{
	.reg .b32 %temp; 
	mov.b64 	{%r45, %temp}, %fd10;
	}
	shr.u32 	%r47, %r46, 20;
	setp.gt.u32 	%p1, %r46, 1048575;
	@%p1 bra 	$L__BB9_2;
	mul.f64 	%fd12, %fd10, 0d4350000000000000;
	{
	.reg .b32 %temp; 
	mov.b64 	{%temp, %r46}, %fd12;
	}
	{
	.reg .b32 %temp; 
	mov.b64 	{%r45, %temp}, %fd12;
	}
	shr.u32 	%r16, %r46, 20;
	add.s32 	%r47, %r16, -54;
$L__BB9_2:
	add.s32 	%r48, %r47, -1023;
	and.b32  	%r17, %r46, -2146435073;
	or.b32  	%r18, %r17, 1072693248;
	mov.b64 	%fd107, {%r45, %r18};
	setp.lt.u32 	%p2, %r18, 1073127583;
	@%p2 bra 	$L__BB9_4;
	{
	.reg .b32 %temp; 
	mov.b64 	{%r19, %temp}, %fd107;
	}
	{
	.reg .b32 %temp; 
	mov.b64 	{%temp, %r20}, %fd107;
	}
	add.s32 	%r21, %r20, -1048576;
	mov.b64 	%fd107, {%r19, %r21};
	add.s32 	%r48, %r47, -1022;
$L__BB9_4:
	add.f64 	%fd13, %fd107, 0dBFF0000000000000;
	add.f64 	%fd14, %fd107, 0d3FF0000000000000;
	rcp.approx.ftz.f64 	%fd15, %fd14;
	neg.f64 	%fd16, %fd14;
	fma.rn.f64 	%fd17, %fd16, %fd15, 0d3FF0000000000000;
	fma.rn.f64 	%fd18, %fd17, %fd17, %fd17;
	fma.rn.f64 	%fd19, %fd18, %fd15, %fd15;
	mul.f64 	%fd20, %fd13, %fd19;
	fma.rn.f64 	%fd21, %fd13, %fd19, %fd20;
	mul.f64 	%fd22, %fd21, %fd21;
	fma.rn.f64 	%fd23, %fd22, 0d3EB0F5FF7D2CAFE2, 0d3ED0F5D241AD3B5A;
	fma.rn.f64 	%fd24, %fd23, %fd22, 0d3EF3B20A75488A3F;
	fma.rn.f64 	%fd25, %fd24, %fd22, 0d3F1745CDE4FAECD5;
	fma.rn.f64 	%fd26, %fd25, %fd22, 0d3F3C71C7258A578B;
	fma.rn.f64 	%fd27, %fd26, %fd22, 0d3F6249249242B910;
	fma.rn.f64 	%fd28, %fd27, %fd22, 0d3F89999999999DFB;
	sub.f64 	%fd29, %fd13, %fd21;
	add.f64 	%fd30, %fd29, %fd29;
	neg.f64 	%fd31, %fd21;
	fma.rn.f64 	%fd32, %fd31, %fd13, %fd30;
	mul.f64 	%fd33, %fd19, %fd32;
	fma.rn.f64 	%fd34, %fd22, %fd28, 0d3FB5555555555555;
	mov.f64 	%fd35, 0d3FB5555555555555;
	sub.f64 	%fd36, %fd35, %fd34;
	fma.rn.f64 	%fd37, %fd22, %fd28, %fd36;
	add.f64 	%fd38, %fd37, 0dBC46A4CB00B9E7B0;
	add.f64 	%fd39, %fd34, %fd38;
	sub.f64 	%fd40, %fd34, %fd39;
	add.f64 	%fd41, %fd38, %fd40;
	mul.rn.f64 	%fd42, %fd21, %fd21;
	neg.f64 	%fd43, %fd42;
	fma.rn.f64 	%fd44, %fd21, %fd21, %fd43;
	{
	.reg .b32 %temp; 
	mov.b64 	{%r22, %temp}, %fd33;
	}
	{
	.reg .b32 %temp; 
	mov.b64 	{%temp, %r23}, %fd33;
	}
	add.s32 	%r24, %r23, 1048576;
	mov.b64 	%fd45, {%r22, %r24};
	fma.rn.f64 	%fd46, %fd21, %fd45, %fd44;
	mul.rn.f64 	%fd47, %fd42, %fd21;
	neg.f64 	%fd48, %fd47;
	fma.rn.f64 	%fd49, %fd42, %fd21, %fd48;
	fma.rn.f64 	%fd50, %fd42, %fd33, %fd49;
	fma.rn.f64 	%fd51, %fd46, %fd21, %fd50;
	mul.rn.f64 	%fd52, %fd39, %fd47;
	neg.f64 	%fd53, %fd52;
	fma.rn.f64 	%fd54, %fd39, %fd47, %fd53;
	fma.rn.f64 	%fd55, %fd39, %fd51, %fd54;
	fma.rn.f64 	%fd56, %fd41, %fd47, %fd55;
	add.f64 	%fd57, %fd52, %fd56;
	sub.f64 	%fd58, %fd52, %fd57;
	add.f64 	%fd59, %fd56, %fd58;
	add.f64 	%fd60, %fd21, %fd57;
	sub.f64 	%fd61, %fd21, %fd60;
	add.f64 	%fd62, %fd57, %fd61;
	add.f64 	%fd63, %fd59, %fd62;
	add.f64 	%fd64, %fd33, %fd63;
	add.f64 	%fd65, %fd60, %fd64;
	sub.f64 	%fd66, %fd60, %fd65;
	add.f64 	%fd67, %fd64, %fd66;
	xor.b32  	%r25, %r48, -2147483648;
	mov.b32 	%r26, 1127219200;
	mov.b64 	%fd68, {%r25, %r26};
	mov.b32 	%r27, -2147483648;
	mov.b64 	%fd69, {%r27, %r26};
	sub.f64 	%fd70, %fd68, %fd69;
	fma.rn.f64 	%fd71, %fd70, 0d3FE62E42FEFA39EF, %fd65;
	fma.rn.f64 	%fd72, %fd70, 0dBFE62E42FEFA39EF, %fd71;
	sub.f64 	%fd73, %fd72, %fd65;
	sub.f64 	%fd74, %fd67, %fd73;
	fma.rn.f64 	%fd75, %fd70, 0d3C7ABC9E3B39803F, %fd74;
	add.f64 	%fd76, %fd71, %fd75;
	sub.f64 	%fd77, %fd71, %fd76;
	add.f64 	%fd78, %fd75, %fd77;
	{
	.reg .b32 %temp; 
	mov.b64 	{%temp, %r28}, %fd11;
	}
	{
	.reg .b32 %temp; 
	mov.b64 	{%r29, %temp}, %fd11;
	}
	shl.b32 	%r30, %r28, 1;
	setp.gt.u32 	%p3, %r30, -33554433;
	and.b32  	%r31, %r28, -15728641;
	selp.b32 	%r32, %r31, %r28, %p3;
	mov.b64 	%fd79, {%r29, %r32};
	mul.rn.f64 	%fd80, %fd76, %fd79;
	neg.f64 	%fd81, %fd80;
	fma.rn.f64 	%fd82, %fd76, %fd79, %fd81;
	fma.rn.f64 	%fd83, %fd78, %fd79, %fd82;
	add.f64 	%fd4, %fd80, %fd83;
	sub.f64 	%fd84, %fd80, %fd4;
	add.f64 	%fd5, %fd83, %fd84;
	fma.rn.f64 	%fd85, %fd4, 0d3FF71547652B82FE, 0d4338000000000000;
	{
	.reg .b32 %temp; 
	mov.b64 	{%r13, %temp}, %fd85;
	}
	mov.f64 	%fd86, 0dC338000000000000;
	add.rn.f64 	%fd87, %fd85, %fd86;
	fma.rn.f64 	%fd88, %fd87, 0dBFE62E42FEFA39EF, %fd4;
	fma.rn.f64 	%fd89, %fd87, 0dBC7ABC9E3B39803F, %fd88;
	fma.rn.f64 	%fd90, %fd89, 0d3E5ADE1569CE2BDF, 0d3E928AF3FCA213EA;
	fma.rn.f64 	%fd91, %fd90, %fd89, 0d3EC71DEE62401315;
	fma.rn.f64 	%fd92, %fd91, %fd89, 0d3EFA01997C89EB71;
	fma.rn.f64 	%fd93, %fd92, %fd89, 0d3F2A01A014761F65;
	fma.rn.f64 	%fd94, %fd93, %fd89, 0d3F56C16C1852B7AF;
	fma.rn.f64 	%fd95, %fd94, %fd89, 0d3F81111111122322;
	fma.rn.f64 	%fd96, %fd95, %fd89, 0d3FA55555555502A1;
	fma.rn.f64 	%fd97, %fd96, %fd89, 0d3FC5555555555511;
	fma.rn.f64 	%fd98, %fd97, %fd89, 0d3FE000000000000B;
	fma.rn.f64 	%fd99, %fd98, %fd89, 0d3FF0000000000000;
	fma.rn.f64 	%fd100, %fd99, %fd89, 0d3FF0000000000000;
	{
	.reg .b32 %temp; 
	mov.b64 	{%r14, %temp}, %fd100;
	}
	{
	.reg .b32 %temp; 
	mov.b64 	{%temp, %r15}, %fd100;
	}
	shl.b32 	%r33, %r13, 20;
	add.s32 	%r34, %r33, %r15;
	mov.b64 	%fd108, {%r14, %r34};
	{
	.reg .b32 %temp; 
	mov.b64 	{%temp, %r35}, %fd4;
	}
	mov.b32 	%f2, %r35;
	abs.f32 	%f1, %f2;
	setp.lt.f32 	%p4, %f1, 0f4086232B;
	@%p4 bra 	$L__BB9_7;
	setp.lt.f64 	%p5, %fd4, 0d0000000000000000;
	add.f64 	%fd101, %fd4, 0d7FF0000000000000;
	selp.f64 	%fd108, 0d0000000000000000, %fd101, %p5;
	setp.geu.f32 	%p6, %f1, 0f40874800;
	@%p6 bra 	$L__BB9_7;
	shr.u32 	%r36, %r13, 31;
	add.s32 	%r37, %r13, %r36;
	shr.s32 	%r38, %r37, 1;
	shl.b32 	%r39, %r38, 20;
	add.s32 	%r40, %r15, %r39;
	mov.b64 	%fd102, {%r14, %r40};
	sub.s32 	%r41, %r13, %r38;
	shl.b32 	%r42, %r41, 20;
	add.s32 	%r43, %r42, 1072693248;
	mov.b32 	%r44, 0;
	mov.b64 	%fd103, {%r44, %r43};
	mul.f64 	%fd108, %fd103, %fd102;
$L__BB9_7:
	abs.f64 	%fd104, %fd108;
	setp.eq.f64 	%p7, %fd104, 0d7FF0000000000000;
	fma.rn.f64 	%fd105, %fd108, %fd5, %fd108;
	selp.f64 	%fd106, %fd108, %fd105, %p7;
	st.param.f64 	[func_retval0], %fd106;
	ret;

}


// ===== COMPILED SASS (sm_100) =====

	.target	sm_100

	.elftype	@"ET_EXEC"


//--------------------- .note.nv.tkinfo           --------------------------
	.section	.note.nv.tkinfo,"",@"SHT_NOTE"
	.sectionflags	@"SHF_NOTE_NV_TKINFO"
	.tkinfo
        /*0018*/ 	.word	0x00000002
        /*0030*/ 	.string	""
        /*0030*/ 	.string	"ptxas"
        /*0030*/ 	.string	"Cuda compilation tools, release 13.0, V13.0.88"
        /*0030*/ 	.string	"Build cuda_13.0.r13.0/compiler.36424714_0"
        /*0030*/ 	.string	"-arch sm_100 -m 64 "



//--------------------- .note.nv.cuinfo           --------------------------
	.section	.note.nv.cuinfo,"",@"SHT_NOTE"
	.sectionflags	@"SHF_NOTE_NV_CUINFO"
        /*0018*/ 	.short	0x0002
        /*001a*/ 	.short	0x0064
        /*001c*/ 	.short	0x0082
	.zero		2


//--------------------- .nv.info                  --------------------------
	.section	.nv.info,"",@"SHT_CUDA_INFO"
	.align	4


	//----- nvinfo : EIATTR_REGCOUNT
	.align		4
        /*0000*/ 	.byte	0x04, 0x2f
        /*0002*/ 	.short	(.L_1 - .L_0)
	.align		4
.L_0:
        /*0004*/ 	.word	index@(_Z26compute_entropy_gpu_kernelPdS_S_iidddi)
        /*0008*/ 	.word	0x0000001e


	//----- nvinfo : EIATTR_FRAME_SIZE
	.align		4
.L_1:
        /*000c*/ 	.byte	0x04, 0x11
        /*000e*/ 	.short	(.L_3 - .L_2)
	.align		4
.L_2:
        /*0010*/ 	.word	index@($_Z26compute_entropy_gpu_kernelPdS_S_iidddi$__internal_accurate_pow)
        /*0014*/ 	.word	0x00000000


	//----- nvinfo : EIATTR_FRAME_SIZE
	.align		4
.L_3:
        /*0018*/ 	.byte	0x04, 0x11
        /*001a*/ 	.short	(.L_5 - .L_4)
	.align		4
.L_4:
        /*001c*/ 	.word	index@($__internal_3_$__cuda_sm20_div_rn_f64_full)
        /*0020*/ 	.word	0x00000000


	//----- nvinfo : EIATTR_FRAME_SIZE
	.align		4
.L_5:
        /*0024*/ 	.byte	0x04, 0x11
        /*0026*/ 	.short	(.L_7 - .L_6)
	.align		4
.L_6:
        /*0028*/ 	.word	index@(_Z26compute_entropy_gpu_kernelPdS_S_iidddi)
        /*002c*/ 	.word	0x00000000


	//----- nvinfo : EIATTR_REGCOUNT
	.align		4
.L_7:
        /*0030*/ 	.byte	0x04, 0x2f
        /*0032*/ 	.short	(.L_9 - .L_8)
	.align		4
.L_8:
        /*0034*/ 	.word	index@(_Z32entropy_residual_flux_gpu_kernelPdS_idiiiS_iS_S_S_i)
        /*0038*/ 	.word	0x00000016


	//----- nvinfo : EIATTR_FRAME_SIZE
	.align		4
.L_9:
        /*003c*/ 	.byte	0x04, 0x11
        /*003e*/ 	.short	(.L_11 - .L_10)
	.align		4
.L_10:
        /*0040*/ 	.word	index@(_Z32entropy_residual_flux_gpu_kernelPdS_idiiiS_iS_S_S_i)
        /*0044*/ 	.word	0x00000000


	//----- nvinfo : EIATTR_REGCOUNT
	.align		4
.L_11:
        /*0048*/ 	.byte	0x04, 0x2f
        /*004a*/ 	.short	(.L_13 - .L_12)
	.align		4
.L_12:
        /*004c*/ 	.word	index@(_Z24flux_div_mini_gpu_kernelPdS_idiiiS_iS_S_S_S_S_S_S_S_S_S_iS_S_S_S_S_S_S_S_S_S_i)
        /*0050*/ 	.word	0x00000020


	//----- nvinfo : EIATTR_FRAME_SIZE
	.align		4
.L_13:
        /*0054*/ 	.byte	0x04, 0x11
        /*0056*/ 	.short	(.L_15 - .L_14)
	.align		4
.L_14:
        /*0058*/ 	.word	index@(_Z24flux_div_mini_gpu_kernelPdS_idiiiS_iS_S_S_S_S_S_S_S_S_S_iS_S_S_S_S_S_S_S_S_S_i)
        /*005c*/ 	.word	0x00000000


	//----- nvinfo : EIATTR_REGCOUNT
	.align		4
.L_15:
        /*0060*/ 	.byte	0x04, 0x2f
        /*0062*/ 	.short	(.L_17 - .L_16)
	.align		4
.L_16:
        /*0064*/ 	.word	index@(_Z4mxm1PdiS_iS_iiiiii)
        /*0068*/ 	.word	0x0000001e


	//----- nvinfo : EIATTR_FRAME_SIZE
	.align		4
.L_17:
        /*006c*/ 	.byte	0x04, 0x11
        /*006e*/ 	.short	(.L_19 - .L_18)
	.align		4
.L_18:
        /*0070*/ 	.word	index@(_Z4mxm1PdiS_iS_iiiiii)
        /*0074*/ 	.word	0x00000000


	//----- nvinfo : EIATTR_REGCOUNT
	.align		4
.L_19:
        /*0078*/ 	.byte	0x04, 0x2f
        /*007a*/ 	.short	(.L_21 - .L_20)
	.align		4
.L_20:
        /*007c*/ 	.word	index@(_Z19wavevisc_gpu_kernelPdS_S_S_S_iS_iiiiS_diS_)
        /*0080*/ 	.word	0x00000012


	//----- nvinfo : EIATTR_FRAME_SIZE
	.align		4
.L_21:
        /*0084*/ 	.byte	0x04, 0x11
        /*0086*/ 	.short	(.L_23 - .L_22)
	.align		4
.L_22:
        /*0088*/ 	.word	index@($__internal_2_$__cuda_sm20_sqrt_rn_f32_slowpath)
        /*008c*/ 	.word	0x00000000


	//----- nvinfo : EIATTR_FRAME_SIZE
	.align		4
.L_23:
        /*0090*/ 	.byte	0x04, 0x11
        /*0092*/ 	.short	(.L_25 - .L_24)
	.align		4
.L_24:
        /*0094*/ 	.word	index@(_Z19wavevisc_gpu_kernelPdS_S_S_S_iS_iiiiS_diS_)
        /*0098*/ 	.word	0x00000000


	//----- nvinfo : EIATTR_REGCOUNT
	.align		4
.L_25:
        /*009c*/ 	.byte	0x04, 0x2f
        /*009e*/ 	.short	(.L_27 - .L_26)
	.align		4
.L_26:
        /*00a0*/ 	.word	index@(_Z24max_to_trilin_gpu_kernelPdiiiiiiiS_S_S_i)
        /*00a4*/ 	.word	0x00000030


	//----- nvinfo : EIATTR_FRAME_SIZE
	.align		4
.L_27:
        /*00a8*/ 	.byte	0x04, 0x11
        /*00aa*/ 	.short	(.L_29 - .L_28)
	.align		4
.L_28:
        /*00ac*/ 	.word	index@($__internal_1_$__cuda_sm20_dblrcp_rn_slowpath_v3)
        /*00b0*/ 	.word	0x00000000


	//----- nvinfo : EIATTR_FRAME_SIZE
	.align		4
.L_29:
        /*00b4*/ 	.byte	0x04, 0x11
        /*00b6*/ 	.short	(.L_31 - .L_30)
	.align		4
.L_30:
        /*00b8*/ 	.word	index@(_Z24max_to_trilin_gpu_kernelPdiiiiiiiS_S_S_i)
        /*00bc*/ 	.word	0x00000000


	//----- nvinfo : EIATTR_REGCOUNT
	.align		4
.L_31:
        /*00c0*/ 	.byte	0x04, 0x2f
        /*00c2*/ 	.short	(.L_33 - .L_32)
	.align		4
.L_32:
        /*00c4*/ 	.word	index@(_Z19resvisc_gpu_kernel1PdiiiiiiiS_)
        /*00c8*/ 	.word	0x0000000d


	//----- nvinfo : EIATTR_FRAME_SIZE
	.align		4
.L_33:
        /*00cc*/ 	.byte	0x04, 0x11
        /*00ce*/ 	.short	(.L_35 - .L_34)
	.align		4
.L_34:
        /*00d0*/ 	.word	index@(_Z19resvisc_gpu_kernel1PdiiiiiiiS_)
        /*00d4*/ 	.word	0x00000000


	//----- nvinfo : EIATTR_REGCOUNT
	.align		4
.L_35:
        /*00d8*/ 	.byte	0x04, 0x2f
        /*00da*/ 	.short	(.L_37 - .L_36)
	.align		4
.L_36:
        /*00dc*/ 	.word	index@(_Z19resvisc_gpu_kernel2Pdiiiiiiidd)
        /*00e0*/ 	.word	0x00000010


	//----- nvinfo : EIATTR_FRAME_SIZE
	.align		4
.L_37:
        /*00e4*/ 	.byte	0x04, 0x11
        /*00e6*/ 	.short	(.L_39 - .L_38)
	.align		4
.L_38:
        /*00e8*/ 	.word	index@($__internal_0_$__cuda_sm20_dblrcp_rn_slowpath_v3)
        /*00ec*/ 	.word	0x00000000


	//----- nvinfo : EIATTR_FRAME_SIZE
	.align		4
.L_39:
        /*00f0*/ 	.byte	0x04, 0x11
        /*00f2*/ 	.short	(.L_41 - .L_40)
	.align		4
.L_40:
        /*00f4*/ 	.word	index@(_Z19resvisc_gpu_kernel2Pdiiiiiiidd)
        /*00f8*/ 	.word	0x00000000


	//----- nvinfo : EIATTR_REGCOUNT
	.align		4
.L_41:
        /*00fc*/ 	.byte	0x04, 0x2f
        /*00fe*/ 	.short	(.L_43 - .L_42)
	.align		4
.L_42:
        /*0100*/ 	.word	index@(_Z20evnsmooth_gpu_kernelPdS_iiiiiiiiiiiiiidS_i)
        /*0104*/ 	.word	0x0000001c


	//----- nvinfo : EIATTR_FRAME_SIZE
	.align		4
.L_43:
        /*0108*/ 	.byte	0x04, 0x11
        /*010a*/ 	.short	(.L_45 - .L_44)
	.align		4
.L_44:
        /*010c*/ 	.word	index@(_Z20evnsmooth_gpu_kernelPdS_iiiiiiiiiiiiiidS_i)
        /*0110*/ 	.word	0x00000000


	//----- nvinfo : EIATTR_MIN_STACK_SIZE
	.align		4
.L_45:
        /*0114*/ 	.byte	0x04, 0x12
        /*0116*/ 	.short	(.L_47 - .L_46)
	.align		4
.L_46:
        /*0118*/ 	.word	index@(_Z20evnsmooth_gpu_kernelPdS_iiiiiiiiiiiiiidS_i)
        /*011c*/ 	.word	0x00000000


	//----- nvinfo : EIATTR_MIN_STACK_SIZE
	.align		4
.L_47:
        /*0120*/ 	.byte	0x04, 0x12
        /*0122*/ 	.short	(.L_49 - .L_48)
	.align		4
.L_48:
        /*0124*/ 	.word	index@(_Z19resvisc_gpu_kernel2Pdiiiiiiidd)
        /*0128*/ 	.word	0x00000000


	//----- nvinfo : EIATTR_MIN_STACK_SIZE
	.align		4
.L_49:
        /*012c*/ 	.byte	0x04, 0x12
        /*012e*/ 	.short	(.L_51 - .L_50)
	.align		4
.L_50:
        /*0130*/ 	.word	index@(_Z19resvisc_gpu_kernel1PdiiiiiiiS_)
        /*0134*/ 	.word	0x00000000


	//----- nvinfo : EIATTR_MIN_STACK_SIZE
	.align		4
.L_51:
        /*0138*/ 	.byte	0x04, 0x12
        /*013a*/ 	.short	(.L_53 - .L_52)
	.align		4
.L_52:
        /*013c*/ 	.word	index@(_Z24max_to_trilin_gpu_kernelPdiiiiiiiS_S_S_i)
        /*0140*/ 	.word	0x00000000


	//----- nvinfo : EIATTR_MIN_STACK_SIZE
	.align		4
.L_53:
        /*0144*/ 	.byte	0x04, 0x12
        /*0146*/ 	.short	(.L_55 - .L_54)
	.align		4
.L_54:
        /*0148*/ 	.word	index@(_Z19wavevisc_gpu_kernelPdS_S_S_S_iS_iiiiS_diS_)
        /*014c*/ 	.word	0x00000000


	//----- nvinfo : EIATTR_MIN_STACK_SIZE
	.align		4
.L_55:
        /*0150*/ 	.byte	0x04, 0x12
        /*0152*/ 	.short	(.L_57 - .L_56)
	.align		4
.L_56:
        /*0154*/ 	.word	index@(_Z4mxm1PdiS_iS_iiiiii)
        /*0158*/ 	.word	0x00000000


	//----- nvinfo : EIATTR_MIN_STACK_SIZE
	.align		4
.L_57:
        /*015c*/ 	.byte	0x04, 0x12
        /*015e*/ 	.short	(.L_59 - .L_58)
	.align		4
.L_58:
        /*0160*/ 	.word	index@(_Z24flux_div_mini_gpu_kernelPdS_idiiiS_iS_S_S_S_S_S_S_S_S_S_iS_S_S_S_S_S_S_S_S_S_i)
        /*0164*/ 	.word	0x00000000


	//----- nvinfo : EIATTR_MIN_STACK_SIZE
	.align		4
.L_59:
        /*0168*/ 	.byte	0x04, 0x12
        /*016a*/ 	.short	(.L_61 - .L_60)
	.align		4
.L_60:
        /*016c*/ 	.word	index@(_Z32entropy_residual_flux_gpu_kernelPdS_idiiiS_iS_S_S_i)
        /*0170*/ 	.word	0x00000000


	//----- nvinfo : EIATTR_MIN_STACK_SIZE
	.align		4
.L_61:
        /*0174*/ 	.byte	0x04, 0x12
        /*0176*/ 	.short	(.L_63 - .L_62)
	.align		4
.L_62:
        /*0178*/ 	.word	index@(_Z26compute_entropy_gpu_kernelPdS_S_iidddi)
        /*017c*/ 	.word	0x00000000
.L_63:


//--------------------- .nv.compat                --------------------------
	.section	.nv.compat,"",@"SHT_CUDA_COMPAT_INFO"
	.align	4
        /*0000*/ 	.byte	0x02, 0x09, 0x00, 0x00, 0x02, 0x02, 0x01, 0x00, 0x02, 0x05, 0x05, 0x00, 0x03, 0x07, 0x01, 0x01
        /*0010*/ 	.byte	0x02, 0x03, 0x00, 0x00, 0x02, 0x06, 0x01, 0x00, 0x04, 0x0b, 0x08, 0x00, 0x01, 0x00, 0x00, 0x00
        /*0020*/ 	.byte	0x00, 0x00, 0x00, 0x00


//--------------------- .nv.info._Z20evnsmooth_gpu_kernelPdS_iiiiiiiiiiiiiidS_i --------------------------
	.section	.nv.info._Z20evnsmooth_gpu_kernelPdS_iiiiiiiiiiiiiidS_i,"",@"SHT_CUDA_INFO"
	.sectionflags	@""
	.align	4


	//----- nvinfo : EIATTR_CUDA_API_VERSION
	.align		4
        /*0000*/ 	.byte	0x04, 0x37
        /*0002*/ 	.short	(.L_65 - .L_64)
.L_64:
        /*0004*/ 	.word	0x00000082


	//----- nvinfo : EIATTR_KPARAM_INFO
	.align		4
.L_65:
        /*0008*/ 	.byte	0x04, 0x17
        /*000a*/ 	.short	(.L_67 - .L_66)
.L_66:
        /*000c*/ 	.word	0x00000000
        /*0010*/ 	.short	0x0012
        /*0012*/ 	.short	0x0058
        /*0014*/ 	.byte	0x00, 0xf0, 0x11, 0x00


	//----- nvinfo : EIATTR_KPARAM_INFO
	.align		4
.L_67:
        /*0018*/ 	.byte	0x04, 0x17
        /*001a*/ 	.short	(.L_69 - .L_68)
.L_68:
        /*001c*/ 	.word	0x00000000
        /*0020*/ 	.short	0x0011
        /*0022*/ 	.short	0x0050
        /*0024*/ 	.byte	0x00, 0xf5, 0x21, 0x00


	//----- nvinfo : EIATTR_KPARAM_INFO
	.align		4
.L_69:
        /*0028*/ 	.byte	0x04, 0x17
        /*002a*/ 	.short	(.L_71 - .L_70)
.L_70:
        /*002c*/ 	.word	0x00000000
        /*0030*/ 	.short	0x0010
        /*0032*/ 	.short	0x0048
        /*0034*/ 	.byte	0x00, 0xf0, 0x21, 0x00


	//----- nvinfo : EIATTR_KPARAM_INFO
	.align		4
.L_71:
        /*0038*/ 	.byte	0x04, 0x17
        /*003a*/ 	.short	(.L_73 - .L_72)
.L_72:
        /*003c*/ 	.word	0x00000000
        /*0040*/ 	.short	0x000f
        /*0042*/ 	.short	0x0044
        /*0044*/ 	.byte	0x00, 0xf0, 0x11, 0x00


	//----- nvinfo : EIATTR_KPARAM_INFO
	.align		4
.L_73:
        /*0048*/ 	.byte	0x04, 0x17
        /*004a*/ 	.short	(.L_75 - .L_74)
.L_74:
        /*004c*/ 	.word	0x00000000
        /*0050*/ 	.short	0x000e
        /*0052*/ 	.short	0x0040
        /*0054*/ 	.byte	0x00, 0xf0, 0x11, 0x00


	//----- nvinfo : EIATTR_KPARAM_INFO
	.align		4
.L_75:
        /*0058*/ 	.byte	0x04, 0x17
        /*005a*/ 	.short	(.L_77 - .L_76)
.L_76:
        /*005c*/ 	.word	0x00000000
        /*0060*/ 	.short	0x000d
        /*0062*/ 	.short	0x003c
        /*0064*/ 	.byte	0x00, 0xf0, 0x11, 0x00


	//----- nvinfo : EIATTR_KPARAM_INFO
	.align		4
.L_77:
        /*0068*/ 	.byte	0x04, 0x17
        /*006a*/ 	.short	(.L_79 - .L_78)
.L_78:
        /*006c*/ 	.word	0x00000000
        /*0070*/ 	.short	0x000c
        /*0072*/ 	.short	0x0038
        /*0074*/ 	.byte	0x00, 0xf0, 0x11, 0x00


	//----- nvinfo : EIATTR_KPARAM_INFO
	.align		4
.L_79:
        /*0078*/ 	.byte	0x04, 0x17
        /*007a*/ 	.short	(.L_81 - .L_80)
.L_80:
        /*007c*/ 	.word	0x00000000
        /*0080*/ 	.short	0x000b
        /*0082*/ 	.short	0x0034
        /*0084*/ 	.byte	0x00, 0xf0, 0x11, 0x00


	//----- nvinfo : EIATTR_KPARAM_INFO
	.align		4
.L_81:
        /*0088*/ 	.byte	0x04, 0x17
        /*008a*/ 	.short	(.L_83 - .L_82)
.L_82:
        /*008c*/ 	.word	0x00000000
        /*0090*/ 	.short	0x000a
        /*0092*/ 	.short	0x0030
        /*0094*/ 	.byte	0x00, 0xf0, 0x11, 0x00


	//----- nvinfo : EIATTR_KPARAM_INFO
	.align		4
.L_83:
        /*0098*/ 	.byte	0x04, 0x17
        /*009a*/ 	.short	(.L_85 - .L_84)
.L_84:
        /*009c*/ 	.word	0x00000000
        /*00a0*/ 	.short	0x0009
        /*00a2*/ 	.short	0x002c
        /*00a4*/ 	.byte	0x00, 0xf0, 0x11, 0x00


	//----- nvinfo : EIATTR_KPARAM_INFO
	.align		4
.L_85:
        /*00a8*/ 	.byte	0x04, 0x17
        /*00aa*/ 	.short	(.L_87 - .L_86)
.L_86:
        /*00ac*/ 	.word	0x00000000
        /*00b0*/ 	.short	0x0008
        /*00b2*/ 	.short	0x0028
        /*00b4*/ 	.byte	0x00, 0xf0, 0x11, 0x00


	//----- nvinfo : EIATTR_KPARAM_INFO
	.align		4
.L_87:
        /*00b8*/ 	.byte	0x04, 0x17
        /*00ba*/ 	.short	(.L_89 - .L_88)
.L_88:
        /*00bc*/ 	.word	0x00000000
        /*00c0*/ 	.short	0x0007
        /*00c2*/ 	.short	0x0024
        /*00c4*/ 	.byte	0x00, 0xf0, 0x11, 0x00


	//----- nvinfo : EIATTR_KPARAM_INFO
	.align		4
.L_89:
        /*00c8*/ 	.byte	0x04, 0x17
        /*00ca*/ 	.short	(.L_91 - .L_90)
.L_90:
        /*00cc*/ 	.word	0x00000000
        /*00d0*/ 	.short	0x0006
        /*00d2*/ 	.short	0x0020
        /*00d4*/ 	.byte	0x00, 0xf0, 0x11, 0x00


	//----- nvinfo : EIATTR_KPARAM_INFO
	.align		4
.L_91:
        /*00d8*/ 	.byte	0x04, 0x17
        /*00da*/ 	.short	(.L_93 - .L_92)
.L_92:
        /*00dc*/ 	.word	0x00000000
        /*00e0*/ 	.short	0x0005
        /*00e2*/ 	.short	0x001c
        /*00e4*/ 	.byte	0x00, 0xf0, 0x11, 0x00


	//----- nvinfo : EIATTR_KPARAM_INFO
	.align		4
.L_93:
        /*00e8*/ 	.byte	0x04, 0x17
        /*00ea*/ 	.short	(.L_95 - .L_94)
.L_94:
        /*00ec*/ 	.word	0x00000000
        /*00f0*/ 	.short	0x0004
        /*00f2*/ 	.short	0x0018
        /*00f4*/ 	.byte	0x00, 0xf0, 0x11, 0x00


	//----- nvinfo : EIATTR_KPARAM_INFO
	.align		4
.L_95:
        /*00f8*/ 	.byte	0x04, 0x17
        /*00fa*/ 	.short	(.L_97 - .L_96)
.L_96:
        /*00fc*/ 	.word	0x00000000
        /*0100*/ 	.short	0x0003
        /*0102*/ 	.short	0x0014
        /*0104*/ 	.byte	0x00, 0xf0, 0x11, 0x00


	//----- nvinfo : EIATTR_KPARAM_INFO
	.align		4
.L_97:
        /*0108*/ 	.byte	0x04, 0x17
        /*010a*/ 	.short	(.L_99 - .L_98)
.L_98:
        /*010c*/ 	.word	0x00000000
        /*0110*/ 	.short	0x0002
        /*0112*/ 	.short	0x0010
        /*0114*/ 	.byte	0x00, 0xf0, 0x11, 0x00


	//----- nvinfo : EIATTR_KPARAM_INFO
	.align		4
.L_99:
        /*0118*/ 	.byte	0x04, 0x17
        /*011a*/ 	.short	(.L_101 - .L_100)
.L_100:
        /*011c*/ 	.word	0x00000000
        /*0120*/ 	.short	0x0001
        /*0122*/ 	.short	0x0008
        /*0124*/ 	.byte	0x00, 0xf5, 0x21, 0x00


	//----- nvinfo : EIATTR_KPARAM_INFO
	.align		4
.L_101:
        /*0128*/ 	.byte	0x04, 0x17
        /*012a*/ 	.short	(.L_103 - .L_102)
.L_102:
        /*012c*/ 	.word	0x00000000
        /*0130*/ 	.short	0x0000
        /*0132*/ 	.short	0x0000
        /*0134*/ 	.byte	0x00, 0xf5, 0x21, 0x00


	//----- nvinfo : EIATTR_SPARSE_MMA_MASK
	.align		4
.L_103:
        /*0138*/ 	.byte	0x03, 0x50
        /*013a*/ 	.short	0x0000


	//----- nvinfo : EIATTR_MAXREG_COUNT
	.align		4
        /*013c*/ 	.byte	0x03, 0x1b
        /*013e*/ 	.short	0x00ff


	//----- nvinfo : EIATTR_MERCURY_ISA_VERSION
	.align		4
        /*0140*/ 	.byte	0x03, 0x5f
        /*0142*/ 	.short	0x0101


	//----- nvinfo : EIATTR_VRC_CTA_INIT_COUNT
	.align		4
        /*0144*/ 	.byte	0x02, 0x4a
	.zero		1
	.zero		1


	//----- nvinfo : EIATTR_EXIT_INSTR_OFFSETS
	.align		4
        /*0148*/ 	.byte	0x04, 0x1c
        /*014a*/ 	.short	(.L_105 - .L_104)


	//   ....[0]....
.L_104:
        /*014c*/ 	.word	0x00000070


	//   ....[1]....
        /*0150*/ 	.word	0x00000e70


	//----- nvinfo : EIATTR_CRS_STACK_SIZE
	.align		4
.L_105:
        /*0154*/ 	.byte	0x04, 0x1e
        /*0156*/ 	.short	(.L_107 - .L_106)
.L_106:
        /*0158*/ 	.word	0x00000000


	//----- nvinfo : EIATTR_CBANK_PARAM_SIZE
	.align		4
.L_107:
        /*015c*/ 	.byte	0x03, 0x19
        /*015e*/ 	.short	0x005c


	//----- nvinfo : EIATTR_PARAM_CBANK
	.align		4
        /*0160*/ 	.byte	0x04, 0x0a
        /*0162*/ 	.short	(.L_109 - .L_108)
	.align		4
.L_108:
        /*0164*/ 	.word	index@(.nv.constant0._Z20evnsmooth_gpu_kernelPdS_iiiiiiiiiiiiiidS_i)
        /*0168*/ 	.short	0x0380
        /*016a*/ 	.short	0x005c


	//----- nvinfo : EIATTR_SW_WAR
	.align		4
.L_109:
        /*016c*/ 	.byte	0x04, 0x36
        /*016e*/ 	.short	(.L_111 - .L_110)
.L_110:
        /*0170*/ 	.word	0x00000008
.L_111:


//--------------------- .nv.info._Z19resvisc_gpu_kernel2Pdiiiiiiidd --------------------------
	.section	.nv.info._Z19resvisc_gpu_kernel2Pdiiiiiiidd,"",@"SHT_CUDA_INFO"
	.sectionflags	@""
	.align	4


	//----- nvinfo : EIATTR_CUDA_API_VERSION
	.align		4
        /*0000*/ 	.byte	0x04, 0x37
        /*0002*/ 	.short	(.L_113 - .L_112)
.L_112:
        /*0004*/ 	.word	0x00000082


	//----- nvinfo : EIATTR_KPARAM_INFO
	.align		4
.L_113:
        /*0008*/ 	.byte	0x04, 0x17
        /*000a*/ 	.short	(.L_115 - .L_114)
.L_114:
        /*000c*/ 	.word	0x00000000
        /*0010*/ 	.short	0x0009
        /*0012*/ 	.short	0x0030
        /*0014*/ 	.byte	0x00, 0xf0, 0x21, 0x00


	//----- nvinfo : EIATTR_KPARAM_INFO
	.align		4
.L_115:
        /*0018*/ 	.byte	0x04, 0x17
        /*001a*/ 	.short	(.L_117 - .L_116)
.L_116:
        /*001c*/ 	.word	0x00000000
        /*0020*/ 	.short	0x0008
        /*0022*/ 	.short	0x0028
        /*0024*/ 	.byte	0x00, 0xf0, 0x21, 0x00


	//----- nvinfo : EIATTR_KPARAM_INFO
	.align		4
.L_117:
        /*0028*/ 	.byte	0x04, 0x17
        /*002a*/ 	.short	(.L_119 - .L_118)
.L_118:
        /*002c*/ 	.word	0x00000000
        /*0030*/ 	.short	0x0007
        /*0032*/ 	.short	0x0020
        /*0034*/ 	.byte	0x00, 0xf0, 0x11, 0x00


	//----- nvinfo : EIATTR_KPARAM_INFO
	.align		4
.L_119:
        /*0038*/ 	.byte	0x04, 0x17
        /*003a*/ 	.short	(.L_121 - .L_120)
.L_120:
        /*003c*/ 	.word	0x00000000
        /*0040*/ 	.short	0x0006
        /*0042*/ 	.short	0x001c
        /*0044*/ 	.byte	0x00, 0xf0, 0x11, 0x00


	//----- nvinfo : EIATTR_KPARAM_INFO
	.align		4
.L_121:
        /*0048*/ 	.byte	0x04, 0x17
        /*004a*/ 	.short	(.L_123 - .L_122)
.L_122:
        /*004c*/ 	.word	0x00000000
        /*0050*/ 	.short	0x0005
        /*0052*/ 	.short	0x0018
        /*0054*/ 	.byte	0x00, 0xf0, 0x11, 0x00


	//----- nvinfo : EIATTR_KPARAM_INFO
	.align		4
.L_123:
        /*0058*/ 	.byte	0x04, 0x17
        /*005a*/ 	.short	(.L_125 - .L_124)
.L_124:
        /*005c*/ 	.word	0x00000000
        /*0060*/ 	.short	0x0004
        /*0062*/ 	.short	0x0014
        /*0064*/ 	.byte	0x00, 0xf0, 0x11, 0x00


	//----- nvinfo : EIATTR_KPARAM_INFO
	.align		4
.L_125:
        /*0068*/ 	.byte	0x04, 0x17
        /*006a*/ 	.short	(.L_127 - .L_126)
.L_126:
        /*006c*/ 	.word	0x00000000
        /*0070*/ 	.short	0x0003
        /*0072*/ 	.short	0x0010
        /*0074*/ 	.byte	0x00, 0xf0, 0x11, 0x00


	//----- nvinfo : EIATTR_KPARAM_INFO
	.align		4
.L_127:
        /*0078*/ 	.byte	0x04, 0x17
        /*007a*/ 	.short	(.L_129 - .L_128)
.L_128:
        /*007c*/ 	.word	0x00000000
        /*0080*/ 	.short	0x0002
        /*0082*/ 	.short	0x000c
        /*0084*/ 	.byte	0x00, 0xf0, 0x11, 0x00


	//----- nvinfo : EIATTR_KPARAM_INFO
	.align		4
.L_129:
        /*0088*/ 	.byte	0x04, 0x17
        /*008a*/ 	.short	(.L_131 - .L_130)
.L_130:
        /*008c*/ 	.word	0x00000000
        /*0090*/ 	.short	0x0001
        /*0092*/ 	.short	0x0008
        /*0094*/ 	.byte	0x00, 0xf0, 0x11, 0x00


	//----- nvinfo : EIATTR_KPARAM_INFO
	.align		4
.L_131:
        /*0098*/ 	.byte	0x04, 0x17
        /*009a*/ 	.short	(.L_133 - .L_132)
.L_132:
        /*009c*/ 	.word	0x00000000
        /*00a0*/ 	.short	0x0000
        /*00a2*/ 	.short	0x0000
        /*00a4*/ 	.byte	0x00, 0xf5, 0x21, 0x00


	//----- nvinfo : EIATTR_SPARSE_MMA_MASK
	.align		4
.L_133:
        /*00a8*/ 	.byte	0x03, 0x50
        /*00aa*/ 	.short	0x0000


	//----- nvinfo : EIATTR_MAXREG_COUNT
	.align		4
        /*00ac*/ 	.byte	0x03, 0x1b
        /*00ae*/ 	.short	0x00ff


	//----- nvinfo : EIATTR_MERCURY_ISA_VERSION
	.align		4
        /*00b0*/ 	.byte	0x03, 0x5f
        /*00b2*/ 	.short	0x0101


	//----- nvinfo : EIATTR_VRC_CTA_INIT_COUNT
	.align		4
        /*00b4*/ 	.byte	0x02, 0x4a
	.zero		1
	.zero		1


	//----- nvinfo : EIATTR_EXIT_INSTR_OFFSETS
	.align		4
        /*00b8*/ 	.byte	0x04, 0x1c
        /*00ba*/ 	.short	(.L_135 - .L_134)


	//   ....[0]....
.L_134:
        /*00bc*/ 	.word	0x00000070


	//   ....[1]....
        /*00c0*/ 	.word	0x00000110


	//   ....[2]....
        /*00c4*/ 	.word	0x00000220


	//----- nvinfo : EIATTR_CRS_STACK_SIZE
	.align		4
.L_135:
        /*00c8*/ 	.byte	0x04, 0x1e
        /*00ca*/ 	.short	(.L_137 - .L_136)
.L_136:
        /*00cc*/ 	.word	0x00000000


	//----- nvinfo : EIATTR_CBANK_PARAM_SIZE
	.align		4
.L_137:
        /*00d0*/ 	.byte	0x03, 0x19
        /*00d2*/ 	.short	0x0038


	//----- nvinfo : EIATTR_PARAM_CBANK
	.align		4
        /*00d4*/ 	.byte	0x04, 0x0a
        /*00d6*/ 	.short	(.L_139 - .L_138)
	.align		4
.L_138:
        /*00d8*/ 	.word	index@(.nv.constant0._Z19resvisc_gpu_kernel2Pdiiiiiiidd)
        /*00dc*/ 	.short	0x0380
        /*00de*/ 	.short	0x0038


	//----- nvinfo : EIATTR_SW_WAR
	.align		4
.L_139:
        /*00e0*/ 	.byte	0x04, 0x36
        /*00e2*/ 	.short	(.L_141 - .L_140)
.L_140:
        /*00e4*/ 	.word	0x00000008
.L_141:


//--------------------- .nv.info._Z19resvisc_gpu_kernel1PdiiiiiiiS_ --------------------------
	.section	.nv.info._Z19resvisc_gpu_kernel1PdiiiiiiiS_,"",@"SHT_CUDA_INFO"
	.sectionflags	@""
	.align	4


	//----- nvinfo : EIATTR_CUDA_API_VERSION
	.align		4
        /*0000*/ 	.byte	0x04, 0x37
        /*0002*/ 	.short	(.L_143 - .L_142)
.L_142:
        /*0004*/ 	.word	0x00000082


	//----- nvinfo : EIATTR_KPARAM_INFO
	.align		4
.L_143:
        /*0008*/ 	.byte	0x04, 0x17
        /*000a*/ 	.short	(.L_145 - .L_144)
.L_144:
        /*000c*/ 	.word	0x00000000
        /*0010*/ 	.short	0x0008
        /*0012*/ 	.short	0x0028
        /*0014*/ 	.byte	0x00, 0xf5, 0x21, 0x00


	//----- nvinfo : EIATTR_KPARAM_INFO
	.align		4
.L_145:
        /*0018*/ 	.byte	0x04, 0x17
        /*001a*/ 	.short	(.L_147 - .L_146)
.L_146:
        /*001c*/ 	.word	0x00000000
        /*0020*/ 	.short	0x0007
        /*0022*/ 	.short	0x0020
        /*0024*/ 	.byte	0x00, 0xf0, 0x11, 0x00


	//----- nvinfo : EIATTR_KPARAM_INFO
	.align		4
.L_147:
        /*0028*/ 	.byte	0x04, 0x17
        /*002a*/ 	.short	(.L_149 - .L_148)
.L_148:
        /*002c*/ 	.word	0x00000000
        /*0030*/ 	.short	0x0006
        /*0032*/ 	.short	0x001c
        /*0034*/ 	.byte	0x00, 0xf0, 0x11, 0x00


	//----- nvinfo : EIATTR_KPARAM_INFO
	.align		4
.L_149:
        /*0038*/ 	.byte	0x04, 0x17
        /*003a*/ 	.short	(.L_151 - .L_150)
.L_150:
        /*003c*/ 	.word	0x00000000
        /*0040*/ 	.short	0x0005
        /*0042*/ 	.short	0x0018
        /*0044*/ 	.byte	0x00, 0xf0, 0x11, 0x00


	//----- nvinfo : EIATTR_KPARAM_INFO
	.align		4
.L_151:
        /*0048*/ 	.byte	0x04, 0x17
        /*004a*/ 	.short	(.L_153 - .L_152)
.L_152:
        /*004c*/ 	.word	0x00000000
        /*0050*/ 	.short	0x0004
        /*0052*/ 	.short	0x0014
        /*0054*/ 	.byte	0x00, 0xf0, 0x11, 0x00


	//----- nvinfo : EIATTR_KPARAM_INFO
	.align		4
.L_153:
        /*0058*/ 	.byte	0x04, 0x17
        /*005a*/ 	.short	(.L_155 - .L_154)
.L_154:
        /*005c*/ 	.word	0x00000000
        /*0060*/ 	.short	0x0003
        /*0062*/ 	.short	0x0010
        /*0064*/ 	.byte	0x00, 0xf0, 0x11, 0x00


	//----- nvinfo : EIATTR_KPARAM_INFO
	.align		4
.L_155:
        /*0068*/ 	.byte	0x04, 0x17
        /*006a*/ 	.short	(.L_157 - .L_156)
.L_156:
        /*006c*/ 	.word	0x00000000
        /*0070*/ 	.short	0x0002
        /*0072*/ 	.short	0x000c
        /*0074*/ 	.byte	0x00, 0xf0, 0x11, 0x00


	//----- nvinfo : EIATTR_KPARAM_INFO
	.align		4
.L_157:
        /*0078*/ 	.byte	0x04, 0x17
        /*007a*/ 	.short	(.L_159 - .L_158)
.L_158:
        /*007c*/ 	.word	0x00000000
        /*0080*/ 	.short	0x0001
        /*0082*/ 	.short	0x0008
        /*0084*/ 	.byte	0x00, 0xf0, 0x11, 0x00


	//----- nvinfo : EIATTR_KPARAM_INFO
	.align		4
.L_159:
        /*0088*/ 	.byte	0x04, 0x17
        /*008a*/ 	.short	(.L_161 - .L_160)
.L_160:
        /*008c*/ 	.word	0x00000000
        /*0090*/ 	.short	0x0000
        /*0092*/ 	.short	0x0000
        /*0094*/ 	.byte	0x00, 0xf5, 0x21, 0x00


	//----- nvinfo : EIATTR_SPARSE_MMA_MASK
	.align		4
.L_161:
        /*0098*/ 	.byte	0x03, 0x50
        /*009a*/ 	.short	0x0000


	//----- nvinfo : EIATTR_MAXREG_COUNT
	.align		4
        /*009c*/ 	.byte	0x03, 0x1b
        /*009e*/ 	.short	0x00ff


	//----- nvinfo : EIATTR_MERCURY_ISA_VERSION
	.align		4
        /*00a0*/ 	.byte	0x03, 0x5f
        /*00a2*/ 	.short	0x0101


	//----- nvinfo : EIATTR_VRC_CTA_INIT_COUNT
	.align		4
        /*00a4*/ 	.byte	0x02, 0x4a
	.zero		1
	.zero		1


	//----- nvinfo : EIATTR_EXIT_INSTR_OFFSETS
	.align		4
        /*00a8*/ 	.byte	0x04, 0x1c
        /*00aa*/ 	.short	(.L_163 - .L_162)


	//   ....[0]....
.L_162:
        /*00ac*/ 	.word	0x00000070


	//   ....[1]....
        /*00b0*/ 	.word	0x000002f0


	//----- nvinfo : EIATTR_CBANK_PARAM_SIZE
	.align		4
.L_163:
        /*00b4*/ 	.byte	0x03, 0x19
        /*00b6*/ 	.short	0x0030


	//----- nvinfo : EIATTR_PARAM_CBANK
	.align		4
        /*00b8*/ 	.byte	0x04, 0x0a
        /*00ba*/ 	.short	(.L_165 - .L_164)
	.align		4
.L_164:
        /*00bc*/ 	.word	index@(.nv.constant0._Z19resvisc_gpu_kernel1PdiiiiiiiS_)
        /*00c0*/ 	.short	0x0380
        /*00c2*/ 	.short	0x0030


	//----- nvinfo : EIATTR_SW_WAR
	.align		4
.L_165:
        /*00c4*/ 	.byte	0x04, 0x36
        /*00c6*/ 	.short	(.L_167 - .L_166)
.L_166:
        /*00c8*/ 	.word	0x00000008
.L_167:


//--------------------- .nv.info._Z24max_to_trilin_gpu_kernelPdiiiiiiiS_S_S_i --------------------------
	.section	.nv.info._Z24max_to_trilin_gpu_kernelPdiiiiiiiS_S_S_i,"",@"SHT_CUDA_INFO"
	.sectionflags	@""
	.align	4


	//----- nvinfo : EIATTR_CUDA_API_VERSION
	.align		4
        /*0000*/ 	.byte	0x04, 0x37
        /*0002*/ 	.short	(.L_169 - .L_168)
.L_168:
        /*0004*/ 	.word	0x00000082


	//----- nvinfo : EIATTR_KPARAM_INFO
	.align		4
.L_169:
        /*0008*/ 	.byte	0x04, 0x17
        /*000a*/ 	.short	(.L_171 - .L_170)
.L_170:
        /*000c*/ 	.word	0x00000000
        /*0010*/ 	.short	0x000b
        /*0012*/ 	.short	0x0040
        /*0014*/ 	.byte	0x00, 0xf0, 0x11, 0x00


	//----- nvinfo : EIATTR_KPARAM_INFO
	.align		4
.L_171:
        /*0018*/ 	.byte	0x04, 0x17
        /*001a*/ 	.short	(.L_173 - .L_172)
.L_172:
        /*001c*/ 	.word	0x00000000
        /*0020*/ 	.short	0x000a
        /*0022*/ 	.short	0x0038
        /*0024*/ 	.byte	0x00, 0xf5, 0x21, 0x00


	//----- nvinfo : EIATTR_KPARAM_INFO
	.align		4
.L_173:
        /*0028*/ 	.byte	0x04, 0x17
        /*002a*/ 	.short	(.L_175 - .L_174)
.L_174:
        /*002c*/ 	.word	0x00000000
        /*0030*/ 	.short	0x0009
        /*0032*/ 	.short	0x0030
        /*0034*/ 	.byte	0x00, 0xf5, 0x21, 0x00


	//----- nvinfo : EIATTR_KPARAM_INFO
	.align		4
.L_175:
        /*0038*/ 	.byte	0x04, 0x17
        /*003a*/ 	.short	(.L_177 - .L_176)
.L_176:
        /*003c*/ 	.word	0x00000000
        /*0040*/ 	.short	0x0008
        /*0042*/ 	.short	0x0028
        /*0044*/ 	.byte	0x00, 0xf5, 0x21, 0x00


	//----- nvinfo : EIATTR_KPARAM_INFO
	.align		4
.L_177:
        /*0048*/ 	.byte	0x04, 0x17
        /*004a*/ 	.short	(.L_179 - .L_178)
.L_178:
        /*004c*/ 	.word	0x00000000
        /*0050*/ 	.short	0x0007
        /*0052*/ 	.short	0x0020
        /*0054*/ 	.byte	0x00, 0xf0, 0x11, 0x00


	//----- nvinfo : EIATTR_KPARAM_INFO
	.align		4
.L_179:
        /*0058*/ 	.byte	0x04, 0x17
        /*005a*/ 	.short	(.L_181 - .L_180)
.L_180:
        /*005c*/ 	.word	0x00000000
        /*0060*/ 	.short	0x0006
        /*0062*/ 	.short	0x001c
        /*0064*/ 	.byte	0x00, 0xf0, 0x11, 0x00


	//----- nvinfo : EIATTR_KPARAM_INFO
	.align		4
.L_181:
        /*0068*/ 	.byte	0x04, 0x17
        /*006a*/ 	.short	(.L_183 - .L_182)
.L_182:
        /*006c*/ 	.word	0x00000000
        /*0070*/ 	.short	0x0005
        /*0072*/ 	.short	0x0018
        /*0074*/ 	.byte	0x00, 0xf0, 0x11, 0x00


	//----- nvinfo : EIATTR_KPARAM_INFO
	.align		4
.L_183:
        /*0078*/ 	.byte	0x04, 0x17
        /*007a*/ 	.short	(.L_185 - .L_184)
.L_184:
        /*007c*/ 	.word	0x00000000
        /*0080*/ 	.short	0x0004
        /*0082*/ 	.short	0x0014
        /*0084*/ 	.byte	0x00, 0xf0, 0x11, 0x00


	//----- nvinfo : EIATTR_KPARAM_INFO
	.align		4
.L_185:
        /*0088*/ 	.byte	0x04, 0x17
        /*008a*/ 	.short	(.L_187 - .L_186)
.L_186:
        /*008c*/ 	.word	0x00000000
        /*0090*/ 	.short	0x0003
        /*0092*/ 	.short	0x0010
        /*0094*/ 	.byte	0x00, 0xf0, 0x11, 0x00


	//----- nvinfo : EIATTR_KPARAM_INFO
	.align		4
.L_187:
        /*0098*/ 	.byte	0x04, 0x17
        /*009a*/ 	.short	(.L_189 - .L_188)
.L_188:
        /*009c*/ 	.word	0x00000000
        /*00a0*/ 	.short	0x0002
        /*00a2*/ 	.short	0x000c
        /*00a4*/ 	.byte	0x00, 0xf0, 0x11, 0x00


	//----- nvinfo : EIATTR_KPARAM_INFO
	.align		4
.L_189:
        /*00a8*/ 	.byte	0x04, 0x17
        /*00aa*/ 	.short	(.L_191 - .L_190)
.L_190:
        /*00ac*/ 	.word	0x00000000
        /*00b0*/ 	.short	0x0001
        /*00b2*/ 	.short	0x0008
        /*00b4*/ 	.byte	0x00, 0xf0, 0x11, 0x00


	//----- nvinfo : EIATTR_KPARAM_INFO
	.align		4
.L_191:
        /*00b8*/ 	.byte	0x04, 0x17
        /*00ba*/ 	.short	(.L_193 - .L_192)
.L_192:
        /*00bc*/ 	.word	0x00000000
        /*00c0*/ 	.short	0x0000
        /*00c2*/ 	.short	0x0000
        /*00c4*/ 	.byte	0x00, 0xf5, 0x21, 0x00


	//----- nvinfo : EIATTR_SPARSE_MMA_MASK
	.align		4
.L_193:
        /*00c8*/ 	.byte	0x03, 0x50
        /*00ca*/ 	.short	0x0000


	//----- nvinfo : EIATTR_MAXREG_COUNT
	.align		4
        /*00cc*/ 	.byte	0x03, 0x1b
        /*00ce*/ 	.short	0x00ff


	//----- nvinfo : EIATTR_MERCURY_ISA_VERSION
	.align		4
        /*00d0*/ 	.byte	0x03, 0x5f
        /*00d2*/ 	.short	0x0101


	//----- nvinfo : EIATTR_VRC_CTA_INIT_COUNT
	.align		4
        /*00d4*/ 	.byte	0x02, 0x4a
	.zero		1
	.zero		1


	//----- nvinfo : EIATTR_EXIT_INSTR_OFFSETS
	.align		4
        /*00d8*/ 	.byte	0x04, 0x1c
        /*00da*/ 	.short	(.L_195 - .L_194)


	//   ....[0]....
.L_194:
        /*00dc*/ 	.word	0x00000070


	//   ....[1]....
        /*00e0*/ 	.word	0x00000ba0


	//----- nvinfo : EIATTR_CRS_STACK_SIZE
	.align		4
.L_195:
        /*00e4*/ 	.byte	0x04, 0x1e
        /*00e6*/ 	.short	(.L_197 - .L_196)
.L_196:
        /*00e8*/ 	.word	0x00000000


	//----- nvinfo : EIATTR_CBANK_PARAM_SIZE
	.align		4
.L_197:
        /*00ec*/ 	.byte	0x03, 0x19
        /*00ee*/ 	.short	0x0044


	//----- nvinfo : EIATTR_PARAM_CBANK
	.align		4
        /*00f0*/ 	.byte	0x04, 0x0a
        /*00f2*/ 	.short	(.L_199 - .L_198)
	.align		4
.L_198:
        /*00f4*/ 	.word	index@(.nv.constant0._Z24max_to_trilin_gpu_kernelPdiiiiiiiS_S_S_i)
        /*00f8*/ 	.short	0x0380
        /*00fa*/ 	.short	0x0044


	//----- nvinfo : EIATTR_SW_WAR
	.align		4
.L_199:
        /*00fc*/ 	.byte	0x04, 0x36
        /*00fe*/ 	.short	(.L_201 - .L_200)
.L_200:
        /*0100*/ 	.word	0x00000008
.L_201:


//--------------------- .nv.info._Z19wavevisc_gpu_kernelPdS_S_S_S_iS_iiiiS_diS_ --------------------------
	.section	.nv.info._Z19wavevisc_gpu_kernelPdS_S_S_S_iS_iiiiS_diS_,"",@"SHT_CUDA_INFO"
	.sectionflags	@""
	.align	4


	//----- nvinfo : EIATTR_CUDA_API_VERSION
	.align		4
        /*0000*/ 	.byte	0x04, 0x37
        /*0002*/ 	.short	(.L_203 - .L_202)
.L_202:
        /*0004*/ 	.word	0x00000082


	//----- nvinfo : EIATTR_KPARAM_INFO
	.align		4
.L_203:
        /*0008*/ 	.byte	0x04, 0x17
        /*000a*/ 	.short	(.L_205 - .L_204)
.L_204:
        /*000c*/ 	.word	0x00000000
        /*0010*/ 	.short	0x000e
        /*0012*/ 	.short	0x0060
        /*0014*/ 	.byte	0x00, 0xf5, 0x21, 0x00


	//----- nvinfo : EIATTR_KPARAM_INFO
	.align		4
.L_205:
        /*0018*/ 	.byte	0x04, 0x17
        /*001a*/ 	.short	(.L_207 - .L_206)
.L_206:
        /*001c*/ 	.word	0x00000000
        /*0020*/ 	.short	0x000d
        /*0022*/ 	.short	0x0058
        /*0024*/ 	.byte	0x00, 0xf0, 0x11, 0x00


	//----- nvinfo : EIATTR_KPARAM_INFO
	.align		4
.L_207:
        /*0028*/ 	.byte	0x04, 0x17
        /*002a*/ 	.short	(.L_209 - .L_208)
.L_208:
        /*002c*/ 	.word	0x00000000
        /*0030*/ 	.short	0x000c
        /*0032*/ 	.short	0x0050
        /*0034*/ 	.byte	0x00, 0xf0, 0x21, 0x00


	//----- nvinfo : EIATTR_KPARAM_INFO
	.align		4
.L_209:
        /*0038*/ 	.byte	0x04, 0x17
        /*003a*/ 	.short	(.L_211 - .L_210)
.L_210:
        /*003c*/ 	.word	0x00000000
        /*0040*/ 	.short	0x000b
        /*0042*/ 	.short	0x0048
        /*0044*/ 	.byte	0x00, 0xf5, 0x21, 0x00


	//----- nvinfo : EIATTR_KPARAM_INFO
	.align		4
.L_211:
        /*0048*/ 	.byte	0x04, 0x17
        /*004a*/ 	.short	(.L_213 - .L_212)
.L_212:
        /*004c*/ 	.word	0x00000000
        /*0050*/ 	.short	0x000a
        /*0052*/ 	.short	0x0044
        /*0054*/ 	.byte	0x00, 0xf0, 0x11, 0x00


	//----- nvinfo : EIATTR_KPARAM_INFO
	.align		4
.L_213:
        /*0058*/ 	.byte	0x04, 0x17
        /*005a*/ 	.short	(.L_215 - .L_214)
.L_214:
        /*005c*/ 	.word	0x00000000
        /*0060*/ 	.short	0x0009
        /*0062*/ 	.short	0x0040
        /*0064*/ 	.byte	0x00, 0xf0, 0x11, 0x00


	//----- nvinfo : EIATTR_KPARAM_INFO
	.align		4
.L_215:
        /*0068*/ 	.byte	0x04, 0x17
        /*006a*/ 	.short	(.L_217 - .L_216)
.L_216:
        /*006c*/ 	.word	0x00000000
        /*0070*/ 	.short	0x0008
        /*0072*/ 	.short	0x003c
        /*0074*/ 	.byte	0x00, 0xf0, 0x11, 0x00


	//----- nvinfo : EIATTR_KPARAM_INFO
	.align		4
.L_217:
        /*0078*/ 	.byte	0x04, 0x17
        /*007a*/ 	.short	(.L_219 - .L_218)
.L_218:
        /*007c*/ 	.word	0x00000000
        /*0080*/ 	.short	0x0007
        /*0082*/ 	.short	0x0038
        /*0084*/ 	.byte	0x00, 0xf0, 0x11, 0x00


	//----- nvinfo : EIATTR_KPARAM_INFO
	.align		4
.L_219:
        /*0088*/ 	.byte	0x04, 0x17
        /*008a*/ 	.short	(.L_221 - .L_220)
.L_220:
        /*008c*/ 	.word	0x00000000
        /*0090*/ 	.short	0x0006
        /*0092*/ 	.short	0x0030
        /*0094*/ 	.byte	0x00, 0xf5, 0x21, 0x00


	//----- nvinfo : EIATTR_KPARAM_INFO
	.align		4
.L_221:
        /*0098*/ 	.byte	0x04, 0x17
        /*009a*/ 	.short	(.L_223 - .L_222)
.L_222:
        /*009c*/ 	.word	0x00000000
        /*00a0*/ 	.short	0x0005
        /*00a2*/ 	.short	0x0028
        /*00a4*/ 	.byte	0x00, 0xf0, 0x11, 0x00


	//----- nvinfo : EIATTR_KPARAM_INFO
	.align		4
.L_223:
        /*00a8*/ 	.byte	0x04, 0x17
        /*00aa*/ 	.short	(.L_225 - .L_224)
.L_224:
        /*00ac*/ 	.word	0x00000000
        /*00b0*/ 	.short	0x0004
        /*00b2*/ 	.short	0x0020
        /*00b4*/ 	.byte	0x00, 0xf5, 0x21, 0x00


	//----- nvinfo : EIATTR_KPARAM_INFO
	.align		4
.L_225:
        /*00b8*/ 	.byte	0x04, 0x17
        /*00ba*/ 	.short	(.L_227 - .L_226)
.L_226:
        /*00bc*/ 	.word	0x00000000
        /*00c0*/ 	.short	0x0003
        /*00c2*/ 	.short	0x0018
        /*00c4*/ 	.byte	0x00, 0xf5, 0x21, 0x00


	//----- nvinfo : EIATTR_KPARAM_INFO
	.align		4
.L_227:
        /*00c8*/ 	.byte	0x04, 0x17
        /*00ca*/ 	.short	(.L_229 - .L_228)
.L_228:
        /*00cc*/ 	.word	0x00000000
        /*00d0*/ 	.short	0x0002
        /*00d2*/ 	.short	0x0010
        /*00d4*/ 	.byte	0x00, 0xf5, 0x21, 0x00


	//----- nvinfo : EIATTR_KPARAM_INFO
	.align		4
.L_229:
        /*00d8*/ 	.byte	0x04, 0x17
        /*00da*/ 	.short	(.L_231 - .L_230)
.L_230:
        /*00dc*/ 	.word	0x00000000
        /*00e0*/ 	.short	0x0001
        /*00e2*/ 	.short	0x0008
        /*00e4*/ 	.byte	0x00, 0xf5, 0x21, 0x00


	//----- nvinfo : EIATTR_KPARAM_INFO
	.align		4
.L_231:
        /*00e8*/ 	.byte	0x04, 0x17
        /*00ea*/ 	.short	(.L_233 - .L_232)
.L_232:
        /*00ec*/ 	.word	0x00000000
        /*00f0*/ 	.short	0x0000
        /*00f2*/ 	.short	0x0000
        /*00f4*/ 	.byte	0x00, 0xf5, 0x21, 0x00


	//----- nvinfo : EIATTR_SPARSE_MMA_MASK
	.align		4
.L_233:
        /*00f8*/ 	.byte	0x03, 0x50
        /*00fa*/ 	.short	0x0000


	//----- nvinfo : EIATTR_MAXREG_COUNT
	.align		4
        /*00fc*/ 	.byte	0x03, 0x1b
        /*00fe*/ 	.short	0x00ff


	//----- nvinfo : EIATTR_NUM_BARRIERS
	.align		4
        /*0100*/ 	.byte	0x02, 0x4c
        /*0102*/ 	.byte	0x01
	.zero		1


	//----- nvinfo : EIATTR_MERCURY_ISA_VERSION
	.align		4
        /*0104*/ 	.byte	0x03, 0x5f
        /*0106*/ 	.short	0x0101


	//----- nvinfo : EIATTR_VRC_CTA_INIT_COUNT
	.align		4
        /*0108*/ 	.byte	0x02, 0x4a
	.zero		1
	.zero		1


	//----- nvinfo : EIATTR_EXIT_INSTR_OFFSETS
	.align		4
        /*010c*/ 	.byte	0x04, 0x1c
        /*010e*/ 	.short	(.L_235 - .L_234)


	//   ....[0]....
.L_234:
        /*0110*/ 	.word	0x00000070


	//   ....[1]....
        /*0114*/ 	.word	0x00000720


	//----- nvinfo : EIATTR_CRS_STACK_SIZE
	.align		4
.L_235:
        /*0118*/ 	.byte	0x04, 0x1e
        /*011a*/ 	.short	(.L_237 - .L_236)
.L_236:
        /*011c*/ 	.word	0x00000000


	//----- nvinfo : EIATTR_CBANK_PARAM_SIZE
	.align		4
.L_237:
        /*0120*/ 	.byte	0x03, 0x19
        /*0122*/ 	.short	0x0068


	//----- nvinfo : EIATTR_PARAM_CBANK
	.align		4
        /*0124*/ 	.byte	0x04, 0x0a
        /*0126*/ 	.short	(.L_239 - .L_238)
	.align		4
.L_238:
        /*0128*/ 	.word	index@(.nv.constant0._Z19wavevisc_gpu_kernelPdS_S_S_S_iS_iiiiS_diS_)
        /*012c*/ 	.short	0x0380
        /*012e*/ 	.short	0x0068


	//----- nvinfo : EIATTR_SW_WAR
	.align		4
.L_239:
        /*0130*/ 	.byte	0x04, 0x36
        /*0132*/ 	.short	(.L_241 - .L_240)
.L_240:
        /*0134*/ 	.word	0x00000008
.L_241:


//--------------------- .nv.info._Z4mxm1PdiS_iS_iiiiii --------------------------
	.section	.nv.info._Z4mxm1PdiS_iS_iiiiii,"",@"SHT_CUDA_INFO"
	.sectionflags	@""
	.align	4


	//----- nvinfo : EIATTR_CUDA_API_VERSION
	.align		4
        /*0000*/ 	.byte	0x04, 0x37
        /*0002*/ 	.short	(.L_243 - .L_242)
.L_242:
        /*0004*/ 	.word	0x00000082


	//----- nvinfo : EIATTR_KPARAM_INFO
	.align		4
.L_243:
        /*0008*/ 	.byte	0x04, 0x17
        /*000a*/ 	.short	(.L_245 - .L_244)
.L_244:
        /*000c*/ 	.word	0x00000000
        /*0010*/ 	.short	0x000a
        /*0012*/ 	.short	0x003c
        /*0014*/ 	.byte	0x00, 0xf0, 0x11, 0x00


	//----- nvinfo : EIATTR_KPARAM_INFO
	.align		4
.L_245:
        /*0018*/ 	.byte	0x04, 0x17
        /*001a*/ 	.short	(.L_247 - .L_246)
.L_246:
        /*001c*/ 	.word	0x00000000
        /*0020*/ 	.short	0x0009
        /*0022*/ 	.short	0x0038
        /*0024*/ 	.byte	0x00, 0xf0, 0x11, 0x00


	//----- nvinfo : EIATTR_KPARAM_INFO
	.align		4
.L_247:
        /*0028*/ 	.byte	0x04, 0x17
        /*002a*/ 	.short	(.L_249 - .L_248)
.L_248:
        /*002c*/ 	.word	0x00000000
        /*0030*/ 	.short	0x0008
        /*0032*/ 	.short	0x0034
        /*0034*/ 	.byte	0x00, 0xf0, 0x11, 0x00


	//----- nvinfo : EIATTR_KPARAM_INFO
	.align		4
.L_249:
        /*0038*/ 	.byte	0x04, 0x17
        /*003a*/ 	.short	(.L_251 - .L_250)
.L_250:
        /*003c*/ 	.word	0x00000000
        /*0040*/ 	.short	0x0007
        /*0042*/ 	.short	0x0030
        /*0044*/ 	.byte	0x00, 0xf0, 0x11, 0x00


	//----- nvinfo : EIATTR_KPARAM_INFO
	.align		4
.L_251:
        /*0048*/ 	.byte	0x04, 0x17
        /*004a*/ 	.short	(.L_253 - .L_252)
.L_252:
        /*004c*/ 	.word	0x00000000
        /*0050*/ 	.short	0x0006
        /*0052*/ 	.short	0x002c
        /*0054*/ 	.byte	0x00, 0xf0, 0x11, 0x00


	//----- nvinfo : EIATTR_KPARAM_INFO
	.align		4
.L_253:
        /*0058*/ 	.byte	0x04, 0x17
        /*005a*/ 	.short	(.L_255 - .L_254)
.L_254:
        /*005c*/ 	.word	0x00000000
        /*0060*/ 	.short	0x0005
        /*0062*/ 	.short	0x0028
        /*0064*/ 	.byte	0x00, 0xf0, 0x11, 0x00


	//----- nvinfo : EIATTR_KPARAM_INFO
	.align		4
.L_255:
        /*0068*/ 	.byte	0x04, 0x17
        /*006a*/ 	.short	(.L_257 - .L_256)
.L_256:
        /*006c*/ 	.word	0x00000000
        /*0070*/ 	.short	0x0004
        /*0072*/ 	.short	0x0020
        /*0074*/ 	.byte	0x00, 0xf5, 0x21, 0x00


	//----- nvinfo : EIATTR_KPARAM_INFO
	.align		4
.L_257:
        /*0078*/ 	.byte	0x04, 0x17
        /*007a*/ 	.short	(.L_259 - .L_258)
.L_258:
        /*007c*/ 	.word	0x00000000
        /*0080*/ 	.short	0x0003
        /*0082*/ 	.short	0x0018
        /*0084*/ 	.byte	0x00, 0xf0, 0x11, 0x00


	//----- nvinfo : EIATTR_KPARAM_INFO
	.align		4
.L_259:
        /*0088*/ 	.byte	0x04, 0x17
        /*008a*/ 	.short	(.L_261 - .L_260)
.L_260:
        /*008c*/ 	.word	0x00000000
        /*0090*/ 	.short	0x0002
        /*0092*/ 	.short	0x0010
        /*0094*/ 	.byte	0x00, 0xf5, 0x21, 0x00


	//----- nvinfo : EIATTR_KPARAM_INFO
	.align		4
.L_261:
        /*0098*/ 	.byte	0x04, 0x17
        /*009a*/ 	.short	(.L_263 - .L_262)
.L_262:
        /*009c*/ 	.word	0x00000000
        /*00a0*/ 	.short	0x0001
        /*00a2*/ 	.short	0x0008
        /*00a4*/ 	.byte	0x00, 0xf0, 0x11, 0x00


	//----- nvinfo : EIATTR_KPARAM_INFO
	.align		4
.L_263:
        /*00a8*/ 	.byte	0x04, 0x17
        /*00aa*/ 	.short	(.L_265 - .L_264)
.L_264:
        /*00ac*/ 	.word	0x00000000
        /*00b0*/ 	.short	0x0000
        /*00b2*/ 	.short	0x0000
        /*00b4*/ 	.byte	0x00, 0xf5, 0x21, 0x00


	//----- nvinfo : EIATTR_SPARSE_MMA_MASK
	.align		4
.L_265:
        /*00b8*/ 	.byte	0x03, 0x50
        /*00ba*/ 	.short	0x0000


	//----- nvinfo : EIATTR_MAXREG_COUNT
	.align		4
        /*00bc*/ 	.byte	0x03, 0x1b
        /*00be*/ 	.short	0x00ff


	//----- nvinfo : EIATTR_MERCURY_ISA_VERSION
	.align		4
        /*00c0*/ 	.byte	0x03, 0x5f
        /*00c2*/ 	.short	0x0101


	//----- nvinfo : EIATTR_VRC_CTA_INIT_COUNT
	.align		4
        /*00c4*/ 	.byte	0x02, 0x4a
	.zero		1
	.zero		1


	//----- nvinfo : EIATTR_EXIT_INSTR_OFFSETS
	.align		4
        /*00c8*/ 	.byte	0x04, 0x1c
        /*00ca*/ 	.short	(.L_267 - .L_266)


	//   ....[0]....
.L_266:
        /*00cc*/ 	.word	0x000000a0


	//   ....[1]....
        /*00d0*/ 	.word	0x00000460


	//   ....[2]....
        /*00d4*/ 	.word	0x000008a0


	//   ....[3]....
        /*00d8*/ 	.word	0x00000a90


	//   ....[4]....
        /*00dc*/ 	.word	0x00000be0


	//   ....[5]....
        /*00e0*/ 	.word	0x00000c90


	//----- nvinfo : EIATTR_CBANK_PARAM_SIZE
	.align		4
.L_267:
        /*00e4*/ 	.byte	0x03, 0x19
        /*00e6*/ 	.short	0x0040


	//----- nvinfo : EIATTR_PARAM_CBANK
	.align		4
        /*00e8*/ 	.byte	0x04, 0x0a
        /*00ea*/ 	.short	(.L_269 - .L_268)
	.align		4
.L_268:
        /*00ec*/ 	.word	index@(.nv.constant0._Z4mxm1PdiS_iS_iiiiii)
        /*00f0*/ 	.short	0x0380
        /*00f2*/ 	.short	0x0040


	//----- nvinfo : EIATTR_SW_WAR
	.align		4
.L_269:
        /*00f4*/ 	.byte	0x04, 0x36
        /*00f6*/ 	.short	(.L_271 - .L_270)
.L_270:
        /*00f8*/ 	.word	0x00000008
.L_271:


//--------------------- .nv.info._Z24flux_div_mini_gpu_kernelPdS_idiiiS_iS_S_S_S_S_S_S_S_S_S_iS_S_S_S_S_S_S_S_S_S_i --------------------------
	.section	.nv.info._Z24flux_div_mini_gpu_kernelPdS_idiiiS_iS_S_S_S_S_S_S_S_S_S_iS_S_S_S_S_S_S_S_S_S_i,"",@"SHT_CUDA_INFO"
	.sectionflags	@""
	.align	4


	//----- nvinfo : EIATTR_CUDA_API_VERSION
	.align		4
        /*0000*/ 	.byte	0x04, 0x37
        /*0002*/ 	.short	(.L_273 - .L_272)
.L_272:
        /*0004*/ 	.word	0x00000082


	//----- nvinfo : EIATTR_KPARAM_INFO
	.align		4
.L_273:
        /*0008*/ 	.byte	0x04, 0x17
        /*000a*/ 	.short	(.L_275 - .L_274)
.L_274:
        /*000c*/ 	.word	0x00000000
        /*0010*/ 	.short	0x001e
        /*0012*/ 	.short	0x00e8
        /*0014*/ 	.byte	0x00, 0xf0, 0x11, 0x00


	//----- nvinfo : EIATTR_KPARAM_INFO
	.align		4
.L_275:
        /*0018*/ 	.byte	0x04, 0x17
        /*001a*/ 	.short	(.L_277 - .L_276)
.L_276:
        /*001c*/ 	.word	0x00000000
        /*0020*/ 	.short	0x001d
        /*0022*/ 	.short	0x00e0
        /*0024*/ 	.byte	0x00, 0xf5, 0x21, 0x00


	//----- nvinfo : EIATTR_KPARAM_INFO
	.align		4
.L_277:
        /*0028*/ 	.byte	0x04, 0x17
        /*002a*/ 	.short	(.L_279 - .L_278)
.L_278:
        /*002c*/ 	.word	0x00000000
        /*0030*/ 	.short	0x001c
        /*0032*/ 	.short	0x00d8
        /*0034*/ 	.byte	0x00, 0xf5, 0x21, 0x00


	//----- nvinfo : EIATTR_KPARAM_INFO
	.align		4
.L_279:
        /*0038*/ 	.byte	0x04, 0x17
        /*003a*/ 	.short	(.L_281 - .L_280)
.L_280:
        /*003c*/ 	.word	0x00000000
        /*0040*/ 	.short	0x001b
        /*0042*/ 	.short	0x00d0
        /*0044*/ 	.byte	0x00, 0xf5, 0x21, 0x00


	//----- nvinfo : EIATTR_KPARAM_INFO
	.align		4
.L_281:
        /*0048*/ 	.byte	0x04, 0x17
        /*004a*/ 	.short	(.L_283 - .L_282)
.L_282:
        /*004c*/ 	.word	0x00000000
        /*0050*/ 	.short	0x001a
        /*0052*/ 	.short	0x00c8
        /*0054*/ 	.byte	0x00, 0xf5, 0x21, 0x00


	//----- nvinfo : EIATTR_KPARAM_INFO
	.align		4
.L_283:
        /*0058*/ 	.byte	0x04, 0x17
        /*005a*/ 	.short	(.L_285 - .L_284)
.L_284:
        /*005c*/ 	.word	0x00000000
        /*0060*/ 	.short	0x0019
        /*0062*/ 	.short	0x00c0
        /*0064*/ 	.byte	0x00, 0xf5, 0x21, 0x00


	//----- nvinfo : EIATTR_KPARAM_INFO
	.align		4
.L_285:
        /*0068*/ 	.byte	0x04, 0x17
        /*006a*/ 	.short	(.L_287 - .L_286)
.L_286:
        /*006c*/ 	.word	0x00000000
        /*0070*/ 	.short	0x0018
        /*0072*/ 	.short	0x00b8
        /*0074*/ 	.byte	0x00, 0xf5, 0x21, 0x00


	//----- nvinfo : EIATTR_KPARAM_INFO
	.align		4
.L_287:
        /*0078*/ 	.byte	0x04, 0x17
        /*007a*/ 	.short	(.L_289 - .L_288)
.L_288:
        /*007c*/ 	.word	0x00000000
        /*0080*/ 	.short	0x0017
        /*0082*/ 	.short	0x00b0
        /*0084*/ 	.byte	0x00, 0xf5, 0x21, 0x00


	//----- nvinfo : EIATTR_KPARAM_INFO
	.align		4
.L_289:
        /*0088*/ 	.byte	0x04, 0x17
        /*008a*/ 	.short	(.L_291 - .L_290)
.L_290:
        /*008c*/ 	.word	0x00000000
        /*0090*/ 	.short	0x0016
        /*0092*/ 	.short	0x00a8
        /*0094*/ 	.byte	0x00, 0xf5, 0x21, 0x00


	//----- nvinfo : EIATTR_KPARAM_INFO
	.align		4
.L_291:
        /*0098*/ 	.byte	0x04, 0x17
        /*009a*/ 	.short	(.L_293 - .L_292)
.L_292:
        /*009c*/ 	.word	0x00000000
        /*00a0*/ 	.short	0x0015
        /*00a2*/ 	.short	0x00a0
        /*00a4*/ 	.byte	0x00, 0xf5, 0x21, 0x00


	//----- nvinfo : EIATTR_KPARAM_INFO
	.align		4
.L_293:
        /*00a8*/ 	.byte	0x04, 0x17
        /*00aa*/ 	.short	(.L_295 - .L_294)
.L_294:
        /*00ac*/ 	.word	0x00000000
        /*00b0*/ 	.short	0x0014
        /*00b2*/ 	.short	0x0098
        /*00b4*/ 	.byte	0x00, 0xf5, 0x21, 0x00


	//----- nvinfo : EIATTR_KPARAM_INFO
	.align		4
.L_295:
        /*00b8*/ 	.byte	0x04, 0x17
        /*00ba*/ 	.short	(.L_297 - .L_296)
.L_296:
        /*00bc*/ 	.word	0x00000000
        /*00c0*/ 	.short	0x0013
        /*00c2*/ 	.short	0x0090
        /*00c4*/ 	.byte	0x00, 0xf0, 0x11, 0x00


	//----- nvinfo : EIATTR_KPARAM_INFO
	.align		4
.L_297:
        /*00c8*/ 	.byte	0x04, 0x17
        /*00ca*/ 	.short	(.L_299 - .L_298)
.L_298:
        /*00cc*/ 	.word	0x00000000
        /*00d0*/ 	.short	0x0012
        /*00d2*/ 	.short	0x0088
        /*00d4*/ 	.byte	0x00, 0xf5, 0x21, 0x00


	//----- nvinfo : EIATTR_KPARAM_INFO
	.align		4
.L_299:
        /*00d8*/ 	.byte	0x04, 0x17
        /*00da*/ 	.short	(.L_301 - .L_300)
.L_300:
        /*00dc*/ 	.word	0x00000000
        /*00e0*/ 	.short	0x0011
        /*00e2*/ 	.short	0x0080
        /*00e4*/ 	.byte	0x00, 0xf5, 0x21, 0x00


	//----- nvinfo : EIATTR_KPARAM_INFO
	.align		4
.L_301:
        /*00e8*/ 	.byte	0x04, 0x17
        /*00ea*/ 	.short	(.L_303 - .L_302)
.L_302:
        /*00ec*/ 	.word	0x00000000
        /*00f0*/ 	.short	0x0010
        /*00f2*/ 	.short	0x0078
        /*00f4*/ 	.byte	0x00, 0xf5, 0x21, 0x00


	//----- nvinfo : EIATTR_KPARAM_INFO
	.align		4
.L_303:
        /*00f8*/ 	.byte	0x04, 0x17
        /*00fa*/ 	.short	(.L_305 - .L_304)
.L_304:
        /*00fc*/ 	.word	0x00000000
        /*0100*/ 	.short	0x000f
        /*0102*/ 	.short	0x0070
        /*0104*/ 	.byte	0x00, 0xf5, 0x21, 0x00


	//----- nvinfo : EIATTR_KPARAM_INFO
	.align		4
.L_305:
        /*0108*/ 	.byte	0x04, 0x17
        /*010a*/ 	.short	(.L_307 - .L_306)
.L_306:
        /*010c*/ 	.word	0x00000000
        /*0110*/ 	.short	0x000e
        /*0112*/ 	.short	0x0068
        /*0114*/ 	.byte	0x00, 0xf5, 0x21, 0x00


	//----- nvinfo : EIATTR_KPARAM_INFO
	.align		4
.L_307:
        /*0118*/ 	.byte	0x04, 0x17
        /*011a*/ 	.short	(.L_309 - .L_308)
.L_308:
        /*011c*/ 	.word	0x00000000
        /*0120*/ 	.short	0x000d
        /*0122*/ 	.short	0x0060
        /*0124*/ 	.byte	0x00, 0xf5, 0x21, 0x00


	//----- nvinfo : EIATTR_KPARAM_INFO
	.align		4
.L_309:
        /*0128*/ 	.byte	0x04, 0x17
        /*012a*/ 	.short	(.L_311 - .L_310)
.L_310:
        /*012c*/ 	.word	0x00000000
        /*0130*/ 	.short	0x000c
        /*0132*/ 	.short	0x0058
        /*0134*/ 	.byte	0x00, 0xf5, 0x21, 0x00


	//----- nvinfo : EIATTR_KPARAM_INFO
	.align		4
.L_311:
        /*0138*/ 	.byte	0x04, 0x17
        /*013a*/ 	.short	(.L_313 - .L_312)
.L_312:
        /*013c*/ 	.word	0x00000000
        /*0140*/ 	.short	0x000b
        /*0142*/ 	.short	0x0050
        /*0144*/ 	.byte	0x00, 0xf5, 0x21, 0x00


	//----- nvinfo : EIATTR_KPARAM_INFO
	.align		4
.L_313:
        /*0148*/ 	.byte	0x04, 0x17
        /*014a*/ 	.short	(.L_315 - .L_314)
.L_314:
        /*014c*/ 	.word	0x00000000
        /*0150*/ 	.short	0x000a
        /*0152*/ 	.short	0x0048
        /*0154*/ 	.byte	0x00, 0xf5, 0x21, 0x00


	//----- nvinfo : EIATTR_KPARAM_INFO
	.align		4
.L_315:
        /*0158*/ 	.byte	0x04, 0x17
        /*015a*/ 	.short	(.L_317 - .L_316)
.L_316:
        /*015c*/ 	.word	0x00000000
        /*0160*/ 	.short	0x0009
        /*0162*/ 	.short	0x0040
        /*0164*/ 	.byte	0x00, 0xf5, 0x21, 0x00


	//----- nvinfo : EIATTR_KPARAM_INFO
	.align		4
.L_317:
        /*0168*/ 	.byte	0x04, 0x17
        /*016a*/ 	.short	(.L_319 - .L_318)
.L_318:
        /*016c*/ 	.word	0x00000000
        /*0170*/ 	.short	0x0008
        /*0172*/ 	.short	0x0038
        /*0174*/ 	.byte	0x00, 0xf0, 0x11, 0x00


	//----- nvinfo : EIATTR_KPARAM_INFO
	.align		4
.L_319:
        /*0178*/ 	.byte	0x04, 0x17
        /*017a*/ 	.short	(.L_321 - .L_320)
.L_320:
        /*017c*/ 	.word	0x00000000
        /*0180*/ 	.short	0x0007
        /*0182*/ 	.short	0x0030
        /*0184*/ 	.byte	0x00, 0xf5, 0x21, 0x00


	//----- nvinfo : EIATTR_KPARAM_INFO
	.align		4
.L_321:
        /*0188*/ 	.byte	0x04, 0x17
        /*018a*/ 	.short	(.L_323 - .L_322)
.L_322:
        /*018c*/ 	.word	0x00000000
        /*0190*/ 	.short	0x0006
        /*0192*/ 	.short	0x0028
        /*0194*/ 	.byte	0x00, 0xf0, 0x11, 0x00


	//----- nvinfo : EIATTR_KPARAM_INFO
	.align		4
.L_323:
        /*0198*/ 	.byte	0x04, 0x17
        /*019a*/ 	.short	(.L_325 - .L_324)
.L_324:
        /*019c*/ 	.word	0x00000000
        /*01a0*/ 	.short	0x0005
        /*01a2*/ 	.short	0x0024
        /*01a4*/ 	.byte	0x00, 0xf0, 0x11, 0x00


	//----- nvinfo : EIATTR_KPARAM_INFO
	.align		4
.L_325:
        /*01a8*/ 	.byte	0x04, 0x17
        /*01aa*/ 	.short	(.L_327 - .L_326)
.L_326:
        /*01ac*/ 	.word	0x00000000
        /*01b0*/ 	.short	0x0004
        /*01b2*/ 	.short	0x0020
        /*01b4*/ 	.byte	0x00, 0xf0, 0x11, 0x00


	//----- nvinfo : EIATTR_KPARAM_INFO
	.align		4
.L_327:
        /*01b8*/ 	.byte	0x04, 0x17
        /*01ba*/ 	.short	(.L_329 - .L_328)
.L_328:
        /*01bc*/ 	.word	0x00000000
        /*01c0*/ 	.short	0x0003
        /*01c2*/ 	.short	0x0018
        /*01c4*/ 	.byte	0x00, 0xf0, 0x21, 0x00


	//----- nvinfo : EIATTR_KPARAM_INFO
	.align		4
.L_329:
        /*01c8*/ 	.byte	0x04, 0x17
        /*01ca*/ 	.short	(.L_331 - .L_330)
.L_330:
        /*01cc*/ 	.word	0x00000000
        /*01d0*/ 	.short	0x0002
        /*01d2*/ 	.short	0x0010
        /*01d4*/ 	.byte	0x00, 0xf0, 0x11, 0x00


	//----- nvinfo : EIATTR_KPARAM_INFO
	.align		4
.L_331:
        /*01d8*/ 	.byte	0x04, 0x17
        /*01da*/ 	.short	(.L_333 - .L_332)
.L_332:
        /*01dc*/ 	.word	0x00000000
        /*01e0*/ 	.short	0x0001
        /*01e2*/ 	.short	0x0008
        /*01e4*/ 	.byte	0x00, 0xf5, 0x21, 0x00


	//----- nvinfo : EIATTR_KPARAM_INFO
	.align		4
.L_333:
        /*01e8*/ 	.byte	0x04, 0x17
        /*01ea*/ 	.short	(.L_335 - .L_334)
.L_334:
        /*01ec*/ 	.word	0x00000000
        /*01f0*/ 	.short	0x0000
        /*01f2*/ 	.short	0x0000
        /*01f4*/ 	.byte	0x00, 0xf5, 0x21, 0x00


	//----- nvinfo : EIATTR_SPARSE_MMA_MASK
	.align		4
.L_335:
        /*01f8*/ 	.byte	0x03, 0x50
        /*01fa*/ 	.short	0x0000


	//----- nvinfo : EIATTR_MAXREG_COUNT
	.align		4
        /*01fc*/ 	.byte	0x03, 0x1b
        /*01fe*/ 	.short	0x00ff


	//----- nvinfo : EIATTR_MERCURY_ISA_VERSION
	.align		4
        /*0200*/ 	.byte	0x03, 0x5f
        /*0202*/ 	.short	0x0101


	//----- nvinfo : EIATTR_VRC_CTA_INIT_COUNT
	.align		4
        /*0204*/ 	.byte	0x02, 0x4a
	.zero		1
	.zero		1


	//----- nvinfo : EIATTR_EXIT_INSTR_OFFSETS
	.align		4
        /*0208*/ 	.byte	0x04, 0x1c
        /*020a*/ 	.short	(.L_337 - .L_336)


	//   ....[0]....
.L_336:
        /*020c*/ 	.word	0x00000180


	//   ....[1]....
        /*0210*/ 	.word	0x00000980


	//----- nvinfo : EIATTR_CBANK_PARAM_SIZE
	.align		4
.L_337:
        /*0214*/ 	.byte	0x03, 0x19
        /*0216*/ 	.short	0x00ec


	//----- nvinfo : EIATTR_PARAM_CBANK
	.align		4
        /*0218*/ 	.byte	0x04, 0x0a
        /*021a*/ 	.short	(.L_339 - .L_338)
	.align		4
.L_338:
        /*021c*/ 	.word	index@(.nv.constant0._Z24flux_div_mini_gpu_kernelPdS_idiiiS_iS_S_S_S_S_S_S_S_S_S_iS_S_S_S_S_S_S_S_S_S_i)
        /*0220*/ 	.short	0x0380
        /*0222*/ 	.short	0x00ec


	//----- nvinfo : EIATTR_SW_WAR
	.align		4
.L_339:
        /*0224*/ 	.byte	0x04, 0x36
        /*0226*/ 	.short	(.L_341 - .L_340)
.L_340:
        /*0228*/ 	.word	0x00000008
.L_341:


//--------------------- .nv.info._Z32entropy_residual_flux_gpu_kernelPdS_idiiiS_iS_S_S_i --------------------------
	.section	.nv.info._Z32entropy_residual_flux_gpu_kernelPdS_idiiiS_iS_S_S_i,"",@"SHT_CUDA_INFO"
	.sectionflags	@""
	.align	4


	//----- nvinfo : EIATTR_CUDA_API_VERSION
	.align		4
        /*0000*/ 	.byte	0x04, 0x37
        /*0002*/ 	.short	(.L_343 - .L_342)
.L_342:
        /*0004*/ 	.word	0x00000082


	//----- nvinfo : EIATTR_KPARAM_INFO
	.align		4
.L_343:
        /*0008*/ 	.byte	0x04, 0x17
        /*000a*/ 	.short	(.L_345 - .L_344)
.L_344:
        /*000c*/ 	.word	0x00000000
        /*0010*/ 	.short	0x000c
        /*0012*/ 	.short	0x0058
        /*0014*/ 	.byte	0x00, 0xf0, 0x11, 0x00


	//----- nvinfo : EIATTR_KPARAM_INFO
	.align		4
.L_345:
        /*0018*/ 	.byte	0x04, 0x17
        /*001a*/ 	.short	(.L_347 - .L_346)
.L_346:
        /*001c*/ 	.word	0x00000000
        /*0020*/ 	.short	0x000b
        /*0022*/ 	.short	0x0050
        /*0024*/ 	.byte	0x00, 0xf5, 0x21, 0x00


	//----- nvinfo : EIATTR_KPARAM_INFO
	.align		4
.L_347:
        /*0028*/ 	.byte	0x04, 0x17
        /*002a*/ 	.short	(.L_349 - .L_348)
.L_348:
        /*002c*/ 	.word	0x00000000
        /*0030*/ 	.short	0x000a
        /*0032*/ 	.short	0x0048
        /*0034*/ 	.byte	0x00, 0xf5, 0x21, 0x00


	//----- nvinfo : EIATTR_KPARAM_INFO
	.align		4
.L_349:
        /*0038*/ 	.byte	0x04, 0x17
        /*003a*/ 	.short	(.L_351 - .L_350)
.L_350:
        /*003c*/ 	.word	0x00000000
        /*0040*/ 	.short	0x0009
        /*0042*/ 	.short	0x0040
        /*0044*/ 	.byte	0x00, 0xf5, 0x21, 0x00


	//----- nvinfo : EIATTR_KPARAM_INFO
	.align		4
.L_351:
        /*0048*/ 	.byte	0x04, 0x17
        /*004a*/ 	.short	(.L_353 - .L_352)
.L_352:
        /*004c*/ 	.word	0x00000000
        /*0050*/ 	.short	0x0008
        /*0052*/ 	.short	0x0038
        /*0054*/ 	.byte	0x00, 0xf0, 0x11, 0x00


	//----- nvinfo : EIATTR_KPARAM_INFO
	.align		4
.L_353:
        /*0058*/ 	.byte	0x04, 0x17
        /*005a*/ 	.short	(.L_355 - .L_354)
.L_354:
        /*005c*/ 	.word	0x00000000
        /*0060*/ 	.short	0x0007
        /*0062*/ 	.short	0x0030
        /*0064*/ 	.byte	0x00, 0xf5, 0x21, 0x00


	//----- nvinfo : EIATTR_KPARAM_INFO
	.align		4
.L_355:
        /*0068*/ 	.byte	0x04, 0x17
        /*006a*/ 	.short	(.L_357 - .L_356)
.L_356:
        /*006c*/ 	.word	0x00000000
        /*0070*/ 	.short	0x0006
        /*0072*/ 	.short	0x0028
        /*0074*/ 	.byte	0x00, 0xf0, 0x11, 0x00


	//----- nvinfo : EIATTR_KPARAM_INFO
	.align		4
.L_357:
        /*0078*/ 	.byte	0x04, 0x17
        /*007a*/ 	.short	(.L_359 - .L_358)
.L_358:
        /*007c*/ 	.word	0x00000000
        /*0080*/ 	.short	0x0005
        /*0082*/ 	.short	0x0024
        /*0084*/ 	.byte	0x00, 0xf0, 0x11, 0x00


	//----- nvinfo : EIATTR_KPARAM_INFO
	.align		4
.L_359:
        /*0088*/ 	.byte	0x04, 0x17
        /*008a*/ 	.short	(.L_361 - .L_360)
.L_360:
        /*008c*/ 	.word	0x00000000
        /*0090*/ 	.short	0x0004
        /*0092*/ 	.short	0x0020
        /*0094*/ 	.byte	0x00, 0xf0, 0x11, 0x00


	//----- nvinfo : EIATTR_KPARAM_INFO
	.align		4
.L_361:
        /*0098*/ 	.byte	0x04, 0x17
        /*009a*/ 	.short	(.L_363 - .L_362)
.L_362:
        /*009c*/ 	.word	0x00000000
        /*00a0*/ 	.short	0x0003
        /*00a2*/ 	.short	0x0018
        /*00a4*/ 	.byte	0x00, 0xf0, 0x21, 0x00


	//----- nvinfo : EIATTR_KPARAM_INFO
	.align		4
.L_363:
        /*00a8*/ 	.byte	0x04, 0x17
        /*00aa*/ 	.short	(.L_365 - .L_364)
.L_364:
        /*00ac*/ 	.word	0x00000000
        /*00b0*/ 	.short	0x0002
        /*00b2*/ 	.short	0x0010
        /*00b4*/ 	.byte	0x00, 0xf0, 0x11, 0x00


	//----- nvinfo : EIATTR_KPARAM_INFO
	.align		4
.L_365:
        /*00b8*/ 	.byte	0x04, 0x17
        /*00ba*/ 	.short	(.L_367 - .L_366)
.L_366:
        /*00bc*/ 	.word	0x00000000
        /*00c0*/ 	.short	0x0001
        /*00c2*/ 	.short	0x0008
        /*00c4*/ 	.byte	0x00, 0xf5, 0x21, 0x00


	//----- nvinfo : EIATTR_KPARAM_INFO
	.align		4
.L_367:
        /*00c8*/ 	.byte	0x04, 0x17
        /*00ca*/ 	.short	(.L_369 - .L_368)
.L_368:
        /*00cc*/ 	.word	0x00000000
        /*00d0*/ 	.short	0x0000
        /*00d2*/ 	.short	0x0000
        /*00d4*/ 	.byte	0x00, 0xf5, 0x21, 0x00


	//----- nvinfo : EIATTR_SPARSE_MMA_MASK
	.align		4
.L_369:
        /*00d8*/ 	.byte	0x03, 0x50
        /*00da*/ 	.short	0x0000


	//----- nvinfo : EIATTR_MAXREG_COUNT
	.align		4
        /*00dc*/ 	.byte	0x03, 0x1b
        /*00de*/ 	.short	0x00ff


	//----- nvinfo : EIATTR_MERCURY_ISA_VERSION
	.align		4
        /*00e0*/ 	.byte	0x03, 0x5f
        /*00e2*/ 	.short	0x0101


	//----- nvinfo : EIATTR_VRC_CTA_INIT_COUNT
	.align		4
        /*00e4*/ 	.byte	0x02, 0x4a
	.zero		1
	.zero		1


	//----- nvinfo : EIATTR_EXIT_INSTR_OFFSETS
	.align		4
        /*00e8*/ 	.byte	0x04, 0x1c
        /*00ea*/ 	.short	(.L_371 - .L_370)


	//   ....[0]....
.L_370:
        /*00ec*/ 	.word	0x00000070


	//   ....[1]....
        /*00f0*/ 	.word	0x000002e0


	//   ....[2]....
        /*00f4*/ 	.word	0x00000360


	//----- nvinfo : EIATTR_CBANK_PARAM_SIZE
	.align		4
.L_371:
        /*00f8*/ 	.byte	0x03, 0x19
        /*00fa*/ 	.short	0x005c


	//----- nvinfo : EIATTR_PARAM_CBANK
	.align		4
        /*00fc*/ 	.byte	0x04, 0x0a
        /*00fe*/ 	.short	(.L_373 - .L_372)
	.align		4
.L_372:
        /*0100*/ 	.word	index@(.nv.constant0._Z32entropy_residual_flux_gpu_kernelPdS_idiiiS_iS_S_S_i)
        /*0104*/ 	.short	0x0380
        /*0106*/ 	.short	0x005c


	//----- nvinfo : EIATTR_SW_WAR
	.align		4
.L_373:
        /*0108*/ 	.byte	0x04, 0x36
        /*010a*/ 	.short	(.L_375 - .L_374)
.L_374:
        /*010c*/ 	.word	0x00000008
.L_375:


//--------------------- .nv.info._Z26compute_entropy_gpu_kernelPdS_S_iidddi --------------------------
	.section	.nv.info._Z26compute_entropy_gpu_kernelPdS_S_iidddi,"",@"SHT_CUDA_INFO"
	.sectionflags	@""
	.align	4


	//----- nvinfo : EIATTR_CUDA_API_VERSION
	.align		4
        /*0000*/ 	.byte	0x04, 0x37
        /*0002*/ 	.short	(.L_377 - .L_376)
.L_376:
        /*0004*/ 	.word	0x00000082


	//----- nvinfo : EIATTR_KPARAM_INFO
	.align		4
.L_377:
        /*0008*/ 	.byte	0x04, 0x17
        /*000a*/ 	.short	(.L_379 - .L_378)
.L_378:
        /*000c*/ 	.word	0x00000000
        /*0010*/ 	.short	0x0008
        /*0012*/ 	.short	0x0038
        /*0014*/ 	.byte	0x00, 0xf0, 0x11, 0x00


	//----- nvinfo : EIATTR_KPARAM_INFO
	.align		4
.L_379:
        /*0018*/ 	.byte	0x04, 0x17
        /*001a*/ 	.short	(.L_381 - .L_380)
.L_380:
        /*001c*/ 	.word	0x00000000
        /*0020*/ 	.short	0x0007
        /*0022*/ 	.short	0x0030
        /*0024*/ 	.byte	0x00, 0xf0, 0x21, 0x00


	//----- nvinfo : EIATTR_KPARAM_INFO
	.align		4
.L_381:
        /*0028*/ 	.byte	0x04, 0x17
        /*002a*/ 	.short	(.L_383 - .L_382)
.L_382:
        /*002c*/ 	.word	0x00000000
        /*0030*/ 	.short	0x0006
        /*0032*/ 	.short	0x0028
        /*0034*/ 	.byte	0x00, 0xf0, 0x21, 0x00


	//----- nvinfo : EIATTR_KPARAM_INFO
	.align		4
.L_383:
        /*0038*/ 	.byte	0x04, 0x17
        /*003a*/ 	.short	(.L_385 - .L_384)
.L_384:
        /*003c*/ 	.word	0x00000000
        /*0040*/ 	.short	0x0005
        /*0042*/ 	.short	0x0020
        /*0044*/ 	.byte	0x00, 0xf0, 0x21, 0x00


	//----- nvinfo : EIATTR_KPARAM_INFO
	.align		4
.L_385:
        /*0048*/ 	.byte	0x04, 0x17
        /*004a*/ 	.short	(.L_387 - .L_386)
.L_386:
        /*004c*/ 	.word	0x00000000
        /*0050*/ 	.short	0x0004
        /*0052*/ 	.short	0x001c
        /*0054*/ 	.byte	0x00, 0xf0, 0x11, 0x00


	//----- nvinfo : EIATTR_KPARAM_INFO
	.align		4
.L_387:
        /*0058*/ 	.byte	0x04, 0x17
        /*005a*/ 	.short	(.L_389 - .L_388)
.L_388:
        /*005c*/ 	.word	0x00000000
        /*0060*/ 	.short	0x0003
        /*0062*/ 	.short	0x0018
        /*0064*/ 	.byte	0x00, 0xf0, 0x11, 0x00


	//----- nvinfo : EIATTR_KPARAM_INFO
	.align		4
.L_389:
        /*0068*/ 	.byte	0x04, 0x17
        /*006a*/ 	.short	(.L_391 - .L_390)
.L_390:
        /*006c*/ 	.word	0x00000000
        /*0070*/ 	.short	0x0002
        /*0072*/ 	.short	0x0010
        /*0074*/ 	.byte	0x00, 0xf5, 0x21, 0x00


	//----- nvinfo : EIATTR_KPARAM_INFO
	.align		4
.L_391:
        /*0078*/ 	.byte	0x04, 0x17
        /*007a*/ 	.short	(.L_393 - .L_392)
.L_392:
        /*007c*/ 	.word	0x00000000
        /*0080*/ 	.short	0x0001
        /*0082*/ 	.short	0x0008
        /*0084*/ 	.byte	0x00, 0xf5, 0x21, 0x00


	//----- nvinfo : EIATTR_KPARAM_INFO
	.align		4
.L_393:
        /*0088*/ 	.byte	0x04, 0x17
        /*008a*/ 	.short	(.L_395 - .L_394)
.L_394:
        /*008c*/ 	.word	0x00000000
        /*0090*/ 	.short	0x0000
        /*0092*/ 	.short	0x0000
        /*0094*/ 	.byte	0x00, 0xf5, 0x21, 0x00


	//----- nvinfo : EIATTR_SPARSE_MMA_MASK
	.align		4
.L_395:
        /*0098*/ 	.byte	0x03, 0x50
        /*009a*/ 	.short	0x0000


	//----- nvinfo : EIATTR_MAXREG_COUNT
	.align		4
        /*009c*/ 	.byte	0x03, 0x1b
        /*009e*/ 	.short	0x00ff


	//----- nvinfo : EIATTR_MERCURY_ISA_VERSION
	.align		4
        /*00a0*/ 	.byte	0x03, 0x5f
        /*00a2*/ 	.short	0x0101


	//----- nvinfo : EIATTR_VRC_CTA_INIT_COUNT
	.align		4
        /*00a4*/ 	.byte	0x02, 0x4a
	.zero		1
	.zero		1


	//----- nvinfo : EIATTR_EXIT_INSTR_OFFSETS
	.align		4
        /*00a8*/ 	.byte	0x04, 0x1c
        /*00aa*/ 	.short	(.L_397 - .L_396)


	//   ....[0]....
.L_396:
        /*00ac*/ 	.word	0x00000070


	//   ....[1]....
        /*00b0*/ 	.word	0x00000d50


	//----- nvinfo : EIATTR_CRS_STACK_SIZE
	.align		4
.L_397:
        /*00b4*/ 	.byte	0x04, 0x1e
        /*00b6*/ 	.short	(.L_399 - .L_398)
.L_398:
        /*00b8*/ 	.word	0x00000000


	//----- nvinfo : EIATTR_CBANK_PARAM_SIZE
	.align		4
.L_399:
        /*00bc*/ 	.byte	0x03, 0x19
        /*00be*/ 	.short	0x003c


	//----- nvinfo : EIATTR_PARAM_CBANK
	.align		4
        /*00c0*/ 	.byte	0x04, 0x0a
        /*00c2*/ 	.short	(.L_401 - .L_400)
	.align		4
.L_400:
        /*00c4*/ 	.word	index@(.nv.constant0._Z26compute_entropy_gpu_kernelPdS_S_iidddi)
        /*00c8*/ 	.short	0x0380
        /*00ca*/ 	.short	0x003c


	//----- nvinfo : EIATTR_SW_WAR
	.align		4
.L_401:
        /*00cc*/ 	.byte	0x04, 0x36
        /*00ce*/ 	.short	(.L_403 - .L_402)
.L_402:
        /*00d0*/ 	.word	0x00000008
.L_403:


//--------------------- .nv.callgraph             --------------------------
	.section	.nv.callgraph,"",@"SHT_CUDA_CALLGRAPH"
	.align	4
	.sectionentsize	8
	.align		4
        /*0000*/ 	.word	0x00000000
	.align		4
        /*0004*/ 	.word	0xffffffff
	.align		4
        /*0008*/ 	.word	0x00000000
	.align		4
        /*000c*/ 	.word	0xfffffffe
	.align		4
        /*0010*/ 	.word	0x00000000
	.align		4
        /*0014*/ 	.word	0xfffffffd
	.align		4
        /*0018*/ 	.word	0x00000000
	.align		4
        /*001c*/ 	.word	0xfffffffc


//--------------------- .text._Z20evnsmooth_gpu_kernelPdS_iiiiiiiiiiiiiidS_i --------------------------
	.section	.text._Z20evnsmooth_gpu_kernelPdS_iiiiiiiiiiiiiidS_i,"ax",@progbits
	.align	128
        .global         _Z20evnsmooth_gpu_kernelPdS_iiiiiiiiiiiiiidS_i
        .type           _Z20evnsmooth_gpu_kernelPdS_iiiiiiiiiiiiiidS_i,@function
        .size           _Z20evnsmooth_gpu_kernelPdS_iiiiiiiiiiiiiidS_i,(.L_x_61 - _Z20evnsmooth_gpu_kernelPdS_iiiiiiiiiiiiiidS_i)
        .other          _Z20evnsmooth_gpu_kernelPdS_iiiiiiiiiiiiiidS_i,@"STO_CUDA_ENTRY STV_DEFAULT"
_Z20evnsmooth_gpu_kernelPdS_iiiiiiiiiiiiiidS_i:
.text._Z20evnsmooth_gpu_kernelPdS_iiiiiiiiiiiiiidS_i:
[----:B------:R-:W-:Y:S01]  /*0000*/  LDC R1, c[0x0][0x37c] ;  /* 0x0000df00ff017b82 */ /* 0x000fe20000000800 */
[----:B------:R-:W0:Y:S07]  /*0010*/  S2R R0, SR_TID.X ;  /* 0x0000000000007919 */ /* 0x000e2e0000002100 */
[----:B------:R-:W0:Y:S01]  /*0020*/  S2UR UR4, SR_CTAID.X ;  /* 0x00000000000479c3 */ /* 0x000e220000002500 */
[----:B------:R-:W1:Y:S07]  /*0030*/  LDCU UR5, c[0x0][0x390] ;  /* 0x00007200ff0577ac */ /* 0x000e6e0008000800 */
[----:B------:R-:W0:Y:S02]  /*0040*/  LDC R21, c[0x0][0x360] ;  /* 0x0000d800ff157b82 */ /* 0x000e240000000800 */
[----:B0-----:R-:W-:-:S05]  /*0050*/  IMAD R21, R21, UR4, R0 ;  /* 0x0000000415157c24 */ /* 0x001fca000f8e0200 */
[----:B-1----:R-:W-:-:S13]  /*0060*/  ISETP.GE.AND P0, PT, R21, UR5, PT ;  /* 0x0000000515007c0c */ /* 0x002fda000bf06270 */
[----:B------:R-:W-:Y:S05]  /*0070*/  @P0 EXIT ;  /* 0x000000000000094d */ /* 0x000fea0003800000 */
[----:B------:R-:W0:Y:S01]  /*0080*/  LDC R0, c[0x0][0x3a4] ;  /* 0x0000e900ff007b82 */ /* 0x000e220000000800 */
[----:B------:R-:W1:Y:S01]  /*0090*/  LDCU.64 UR4, c[0x0][0x358] ;  /* 0x00006b00ff0477ac */ /* 0x000e620008000a00 */
[----:B------:R-:W2:Y:S06]  /*00a0*/  LDCU UR6, c[0x0][0x3b0] ;  /* 0x00007600ff0677ac */ /* 0x000eac0008000800 */
[----:B------:R-:W3:Y:S01]  /*00b0*/  LDC.64 R10, c[0x0][0x388] ;  /* 0x0000e200ff0a7b82 */ /* 0x000ee20000000a00 */
[----:B------:R-:W4:Y:S07]  /*00c0*/  LDCU UR7, c[0x0][0x3ac] ;  /* 0x00007580ff0777ac */ /* 0x000f2e0008000800 */
[----:B------:R-:W5:Y:S01]  /*00d0*/  LDC.64 R4, c[0x0][0x380] ;  /* 0x0000e000ff047b82 */ /* 0x000f620000000a00 */
[----:B0-----:R-:W-:-:S07]  /*00e0*/  IMAD R7, R0, 0x2, R21 ;  /* 0x0000000200077824 */ /* 0x001fce00078e0215 */
[----:B------:R-:W0:Y:S01]  /*00f0*/  LDC R15, c[0x0][0x39c] ;  /* 0x0000e700ff0f7b82 */ /* 0x000e220000000800 */
[----:B---3--:R-:W-:-:S07]  /*0100*/  IMAD.WIDE R10, R7, 0x8, R10 ;  /* 0x00000008070a7825 */ /* 0x008fce00078e020a */
[----:B------:R-:W0:Y:S01]  /*0110*/  LDC R0, c[0x0][0x398] ;  /* 0x0000e600ff007b82 */ /* 0x000e220000000800 */
[----:B-1----:R-:W3:Y:S01]  /*0120*/  LDG.E.64 R10, desc[UR4][R10.64] ;  /* 0x000000040a0a7981 */ /* 0x002ee2000c1e1b00 */
[----:B-----5:R-:W-:-:S06]  /*0130*/  IMAD.WIDE R2, R21, 0x8, R4 ;  /* 0x0000000815027825 */ /* 0x020fcc00078e0204 */
[----:B------:R-:W1:Y:S01]  /*0140*/  LDC R12, c[0x0][0x3a0] ;  /* 0x0000e800ff0c7b82 */ /* 0x000e620000000800 */
[----:B------:R-:W3:Y:S01]  /*0150*/  LDG.E.64 R8, desc[UR4][R2.64] ;  /* 0x0000000402087981 */ /* 0x000ee2000c1e1b00 */
[----:B0-----:R-:W-:-:S05]  /*0160*/  IMAD R16, R0, R15, RZ ;  /* 0x0000000f00107224 */ /* 0x001fca00078e02ff */
[----:B------:R-:W-:-:S04]  /*0170*/  IABS R18, R16 ;  /* 0x0000001000127213 */ /* 0x000fc80000000000 */
[----:B------:R-:W0:Y:S01]  /*0180*/  I2F.RP R14, R18 ;  /* 0x00000012000e7306 */ /* 0x000e220000209400 */
[----:B------:R-:W-:-:S07]  /*0190*/  IABS R19, R0 ;  /* 0x0000000000137213 */ /* 0x000fce0000000000 */
[----:B------:R-:W5:Y:S08]  /*01a0*/  I2F.RP R13, R19 ;  /* 0x00000013000d7306 */ /* 0x000f700000209400 */
[----:B0-----:R-:W0:Y:S08]  /*01b0*/  MUFU.RCP R14, R14 ;  /* 0x0000000e000e7308 */ /* 0x001e300000001000 */
[----:B-----5:R-:W5:Y:S01]  /*01c0*/  MUFU.RCP R13, R13 ;  /* 0x0000000d000d7308 */ /* 0x020f620000001000 */
[----:B0-----:R-:W-:-:S07]  /*01d0*/  VIADD R22, R14, 0xffffffe ;  /* 0x0ffffffe0e167836 */ /* 0x001fce0000000000 */
[----:B------:R0:W2:Y:S01]  /*01e0*/  F2I.FTZ.U32.TRUNC.NTZ R23, R22 ;  /* 0x0000001600177305 */ /* 0x0000a2000021f000 */
[----:B-----5:R-:W-:-:S07]  /*01f0*/  IADD3 R6, PT, PT, R13, 0xffffffe, RZ ;  /* 0x0ffffffe0d067810 */ /* 0x020fce0007ffe0ff */
[----:B------:R5:W4:Y:S01]  /*0200*/  F2I.FTZ.U32.TRUNC.NTZ R7, R6 ;  /* 0x0000000600077305 */ /* 0x000b22000021f000 */
[----:B0-----:R-:W-:Y:S01]  /*0210*/  HFMA2 R22, -RZ, RZ, 0, 0 ;  /* 0x00000000ff167431 */ /* 0x001fe200000001ff */
[----:B-1----:R-:W-:Y:S01]  /*0220*/  IABS R13, R12 ;  /* 0x0000000c000d7213 */ /* 0x002fe20000000000 */
[----:B--2---:R-:W-:-:S04]  /*0230*/  IMAD.MOV R17, RZ, RZ, -R23 ;  /* 0x000000ffff117224 */ /* 0x004fc800078e0a17 */
[----:B------:R-:W-:Y:S01]  /*0240*/  IMAD R17, R17, R18, RZ ;  /* 0x0000001211117224 */ /* 0x000fe200078e02ff */
[----:B-----5:R-:W-:-:S03]  /*0250*/  IABS R6, R16 ;  /* 0x0000001000067213 */ /* 0x020fc60000000000 */
[----:B------:R-:W-:Y:S02]  /*0260*/  IMAD.HI.U32 R23, R23, R17, R22 ;  /* 0x0000001117177227 */ /* 0x000fe400078e0016 */
[----:B------:R-:W0:Y:S02]  /*0270*/  I2F.RP R22, R13 ;  /* 0x0000000d00167306 */ /* 0x000e240000209400 */
[----:B----4-:R-:W-:-:S04]  /*0280*/  IMAD.MOV R20, RZ, RZ, -R7 ;  /* 0x000000ffff147224 */ /* 0x010fc800078e0a07 */
[----:B------:R-:W-:Y:S02]  /*0290*/  IMAD R25, R20, R19, RZ ;  /* 0x0000001314197224 */ /* 0x000fe400078e02ff */
[----:B------:R-:W-:Y:S02]  /*02a0*/  IMAD.MOV R20, RZ, RZ, -R6 ;  /* 0x000000ffff147224 */ /* 0x000fe400078e0a06 */
[----:B------:R-:W-:Y:S01]  /*02b0*/  IMAD.MOV.U32 R6, RZ, RZ, RZ ;  /* 0x000000ffff067224 */ /* 0x000fe200078e00ff */
[----:B------:R-:W-:Y:S02]  /*02c0*/  IABS R17, R15 ;  /* 0x0000000f00117213 */ /* 0x000fe40000000000 */
[----:B------:R-:W-:Y:S01]  /*02d0*/  IABS R14, R21 ;  /* 0x00000015000e7213 */ /* 0x000fe20000000000 */
[----:B------:R-:W-:Y:S01]  /*02e0*/  IMAD.HI.U32 R7, R7, R25, R6 ;  /* 0x0000001907077227 */ /* 0x000fe200078e0006 */
[----:B------:R-:W1:Y:S01]  /*02f0*/  I2F.RP R24, R17 ;  /* 0x0000001100187306 */ /* 0x000e620000209400 */
[----:B------:R-:W-:-:S02]  /*0300*/  MOV R25, R20 ;  /* 0x0000001400197202 */ /* 0x000fc40000000f00 */
[----:B------:R-:W-:-:S05]  /*0310*/  IMAD.HI.U32 R23, R23, R14, RZ ;  /* 0x0000000e17177227 */ /* 0x000fca00078e00ff */
[----:B0-----:R-:W0:Y:S01]  /*0320*/  MUFU.RCP R22, R22 ;  /* 0x0000001600167308 */ /* 0x001e220000001000 */
[----:B------:R-:W-:-:S04]  /*0330*/  IMAD.HI.U32 R20, R7, R14, RZ ;  /* 0x0000000e07147227 */ /* 0x000fc800078e00ff */
[----:B------:R-:W-:Y:S02]  /*0340*/  IMAD R25, R23, R25, R14 ;  /* 0x0000001917197224 */ /* 0x000fe400078e020e */
[----:B------:R-:W-:-:S03]  /*0350*/  IMAD.MOV R6, RZ, RZ, -R20 ;  /* 0x000000ffff067224 */ /* 0x000fc600078e0a14 */
[----:B------:R-:W-:Y:S01]  /*0360*/  ISETP.GT.U32.AND P2, PT, R18, R25, PT ;  /* 0x000000191200720c */ /* 0x000fe20003f44070 */
[C---:B------:R-:W-:Y:S01]  /*0370*/  IMAD R6, R19.reuse, R6, R14 ;  /* 0x0000000613067224 */ /* 0x040fe200078e020e */
[----:B-1----:R-:W1:Y:S04]  /*0380*/  MUFU.RCP R24, R24 ;  /* 0x0000001800187308 */ /* 0x002e680000001000 */
[----:B------:R-:W-:Y:S02]  /*0390*/  ISETP.GT.U32.AND P0, PT, R19, R6, PT ;  /* 0x000000061300720c */ /* 0x000fe40003f04070 */
[----:B0-----:R-:W-:-:S05]  /*03a0*/  IADD3 R7, PT, PT, R22, 0xffffffe, RZ ;  /* 0x0ffffffe16077810 */ /* 0x001fca0007ffe0ff */
[----:B------:R-:W-:Y:S01]  /*03b0*/  @!P2 IMAD.IADD R25, R25, 0x1, -R18 ;  /* 0x000000011919a824 */ /* 0x000fe200078e0a12 */
[----:B------:R-:W0:Y:S04]  /*03c0*/  F2I.FTZ.U32.TRUNC.NTZ R7, R7 ;  /* 0x0000000700077305 */ /* 0x000e28000021f000 */
[----:B------:R-:W-:Y:S01]  /*03d0*/  ISETP.GE.U32.AND P4, PT, R25, R18, PT ;  /* 0x000000121900720c */ /* 0x000fe20003f86070 */
[----:B------:R-:W-:Y:S01]  /*03e0*/  @!P0 IMAD.IADD R6, R6, 0x1, -R19 ;  /* 0x0000000106068824 */ /* 0x000fe200078e0a13 */
[----:B------:R-:W-:Y:S02]  /*03f0*/  LOP3.LUT R18, R21, R16, RZ, 0x3c, !PT ;  /* 0x0000001015127212 */ /* 0x000fe400078e3cff */
[----:B-1----:R-:W-:Y:S01]  /*0400*/  IADD3 R24, PT, PT, R24, 0xffffffe, RZ ;  /* 0x0ffffffe18187810 */ /* 0x002fe20007ffe0ff */
[----:B------:R-:W-:Y:S01]  /*0410*/  @!P2 VIADD R23, R23, 0x1 ;  /* 0x000000011717a836 */ /* 0x000fe20000000000 */
[----:B------:R-:W-:-:S02]  /*0420*/  ISETP.GE.AND P1, PT, R18, RZ, PT ;  /* 0x000000ff1200720c */ /* 0x000fc40003f26270 */
[----:B------:R-:W-:Y:S02]  /*0430*/  ISETP.GE.U32.AND P2, PT, R6, R19, PT ;  /* 0x000000130600720c */ /* 0x000fe40003f46070 */
[----:B------:R-:W-:Y:S01]  /*0440*/  ISETP.NE.AND P3, PT, R16, RZ, PT ;  /* 0x000000ff1000720c */ /* 0x000fe20003f65270 */
[----:B------:R-:W1:Y:S01]  /*0450*/  F2I.FTZ.U32.TRUNC.NTZ R19, R24 ;  /* 0x0000001800137305 */ /* 0x000e62000021f000 */
[----:B------:R-:W-:Y:S01]  /*0460*/  LOP3.LUT R6, R21, R0, RZ, 0x3c, !PT ;  /* 0x0000000015067212 */ /* 0x000fe200078e3cff */
[----:B0-----:R-:W-:Y:S02]  /*0470*/  IMAD.MOV R18, RZ, RZ, -R7 ;  /* 0x000000ffff127224 */ /* 0x001fe400078e0a07 */
[----:B------:R-:W-:Y:S01]  /*0480*/  @P4 VIADD R23, R23, 0x1 ;  /* 0x0000000117174836 */ /* 0x000fe20000000000 */
[----:B------:R-:W-:Y:S01]  /*0490*/  ISETP.GE.AND P4, PT, R6, RZ, PT ;  /* 0x000000ff0600720c */ /* 0x000fe20003f86270 */
[----:B------:R-:W-:Y:S01]  /*04a0*/  @!P0 VIADD R20, R20, 0x1 ;  /* 0x0000000114148836 */ /* 0x000fe20000000000 */
[----:B------:R-:W-:Y:S01]  /*04b0*/  MOV R6, R18 ;  /* 0x0000001200067202 */ /* 0x000fe20000000f00 */
[----:B------:R-:W-:Y:S01]  /*04c0*/  @!P1 IMAD.MOV R23, RZ, RZ, -R23 ;  /* 0x000000ffff179224 */ /* 0x000fe200078e0a17 */
[----:B------:R-:W-:-:S03]  /*04d0*/  ISETP.NE.AND P0, PT, R0, RZ, PT ;  /* 0x000000ff0000720c */ /* 0x000fc60003f05270 */
[----:B------:R-:W-:Y:S01]  /*04e0*/  @!P3 LOP3.LUT R23, RZ, R16, RZ, 0x33, !PT ;  /* 0x00000010ff17b212 */ /* 0x000fe200078e33ff */
[----:B------:R-:W-:Y:S02]  /*04f0*/  IMAD R25, R6, R13, RZ ;  /* 0x0000000d06197224 */ /* 0x000fe400078e02ff */
[----:B------:R-:W-:Y:S01]  /*0500*/  IMAD.MOV.U32 R6, RZ, RZ, RZ ;  /* 0x000000ffff067224 */ /* 0x000fe200078e00ff */
[----:B------:R-:W-:Y:S01]  /*0510*/  IABS R22, R23 ;  /* 0x0000001700167213 */ /* 0x000fe20000000000 */
[----:B-1----:R-:W-:Y:S01]  /*0520*/  IMAD.MOV R18, RZ, RZ, -R19 ;  /* 0x000000ffff127224 */ /* 0x002fe200078e0a13 */
[----:B------:R-:W-:Y:S01]  /*0530*/  @P2 IADD3 R20, PT, PT, R20, 0x1, RZ ;  /* 0x0000000114142810 */ /* 0x000fe20007ffe0ff */
[----:B------:R-:W-:-:S04]  /*0540*/  IMAD.HI.U32 R7, R7, R25, R6 ;  /* 0x0000001907077227 */ /* 0x000fc800078e0006 */
[----:B------:R-:W-:Y:S02]  /*0550*/  IMAD R25, R18, R17, RZ ;  /* 0x0000001112197224 */ /* 0x000fe400078e02ff */
[----:B------:R-:W-:Y:S02]  /*0560*/  HFMA2 R18, -RZ, RZ, 0, 0 ;  /* 0x00000000ff127431 */ /* 0x000fe400000001ff */
[----:B------:R-:W-:Y:S01]  /*0570*/  IMAD.MOV.U32 R6, RZ, RZ, R22 ;  /* 0x000000ffff067224 */ /* 0x000fe200078e0016 */
[----:B------:R-:W-:Y:S02]  /*0580*/  @!P4 IADD3 R20, PT, PT, -R20, RZ, RZ ;  /* 0x000000ff1414c210 */ /* 0x000fe40007ffe1ff */
[----:B------:R-:W-:Y:S01]  /*0590*/  @!P0 LOP3.LUT R20, RZ, R0, RZ, 0x33, !PT ;  /* 0x00000000ff148212 */ /* 0x000fe200078e33ff */
[----:B------:R-:W-:-:S03]  /*05a0*/  IMAD.HI.U32 R7, R7, R6, RZ ;  /* 0x0000000607077227 */ /* 0x000fc600078e00ff */
[----:B------:R-:W-:Y:S01]  /*05b0*/  IABS R24, R20 ;  /* 0x0000001400187213 */ /* 0x000fe20000000000 */
[----:B------:R-:W-:Y:S02]  /*05c0*/  IMAD.MOV R22, RZ, RZ, -R7 ;  /* 0x000000ffff167224 */ /* 0x000fe400078e0a07 */
[----:B------:R-:W-:-:S04]  /*05d0*/  IMAD.HI.U32 R18, R19, R25, R18 ;  /* 0x0000001913127227 */ /* 0x000fc800078e0012 */
[----:B------:R-:W-:Y:S02]  /*05e0*/  IMAD.MOV.U32 R7, RZ, RZ, R24 ;  /* 0x000000ffff077224 */ /* 0x000fe400078e0018 */
[----:B------:R-:W-:Y:S02]  /*05f0*/  IMAD R22, R13, R22, R6 ;  /* 0x000000160d167224 */ /* 0x000fe400078e0206 */
[----:B------:R-:W-:-:S03]  /*0600*/  IMAD.HI.U32 R18, R18, R7, RZ ;  /* 0x0000000712127227 */ /* 0x000fc600078e00ff */
[----:B------:R-:W-:Y:S01]  /*0610*/  ISETP.GT.U32.AND P0, PT, R13, R22, PT ;  /* 0x000000160d00720c */ /* 0x000fe20003f04070 */
[----:B------:R-:W-:-:S04]  /*0620*/  IMAD.MOV R18, RZ, RZ, -R18 ;  /* 0x000000ffff127224 */ /* 0x000fc800078e0a12 */
[C---:B------:R-:W-:Y:S02]  /*0630*/  IMAD R18, R17.reuse, R18, R7 ;  /* 0x0000001211127224 */ /* 0x040fe400078e0207 */
[----:B------:R-:W0:Y:S03]  /*0640*/  LDC.64 R6, c[0x0][0x3d0] ;  /* 0x0000f400ff067b82 */ /* 0x000e260000000a00 */
[----:B------:R-:W-:-:S03]  /*0650*/  ISETP.GT.U32.AND P1, PT, R17, R18, PT ;  /* 0x000000121100720c */ /* 0x000fc60003f24070 */
[----:B------:R-:W-:-:S04]  /*0660*/  @!P0 IADD3 R22, PT, PT, R22, -R13, RZ ;  /* 0x8000000d16168210 */ /* 0x000fc80007ffe0ff */
[----:B------:R-:W-:Y:S02]  /*0670*/  ISETP.GT.U32.AND P2, PT, R13, R22, PT ;  /* 0x000000160d00720c */ /* 0x000fe40003f44070 */
[----:B------:R-:W-:-:S04]  /*0680*/  ISETP.GE.AND P0, PT, R23, RZ, PT ;  /* 0x000000ff1700720c */ /* 0x000fc80003f06270 */
[----:B------:R-:W-:Y:S01]  /*0690*/  @!P1 IMAD.IADD R18, R18, 0x1, -R17 ;  /* 0x0000000112129824 */ /* 0x000fe200078e0a11 */
[----:B------:R-:W-:-:S06]  /*06a0*/  ISETP.NE.AND P3, PT, R12, RZ, PT ;  /* 0x000000ff0c00720c */ /* 0x000fcc0003f65270 */
[----:B------:R-:W-:-:S05]  /*06b0*/  @!P2 IMAD.IADD R22, R22, 0x1, -R13 ;  /* 0x000000011616a824 */ /* 0x000fca00078e0a0d */
[----:B------:R-:W-:Y:S01]  /*06c0*/  MOV R13, R22 ;  /* 0x00000016000d7202 */ /* 0x000fe20000000f00 */
[----:B0-----:R-:W-:Y:S01]  /*06d0*/  IMAD.WIDE R6, R21, 0x8, R6 ;  /* 0x0000000815067825 */ /* 0x001fe200078e0206 */
[----:B------:R-:W-:-:S03]  /*06e0*/  ISETP.GT.U32.AND P4, PT, R17, R18, PT ;  /* 0x000000121100720c */ /* 0x000fc60003f84070 */
[----:B------:R-:W-:Y:S01]  /*06f0*/  @!P0 IMAD.MOV R13, RZ, RZ, -R13 ;  /* 0x000000ffff0d8224 */ /* 0x000fe200078e0a0d */
[----:B------:R-:W-:-:S04]  /*0700*/  @!P3 LOP3.LUT R13, RZ, R12, RZ, 0x33, !PT ;  /* 0x0000000cff0db212 */ /* 0x000fc800078e33ff */
[C---:B------:R-:W-:Y:S02]  /*0710*/  ISETP.GT.AND P0, PT, R13.reuse, UR6, PT ;  /* 0x000000060d007c0c */ /* 0x040fe4000bf04270 */
[----:B------:R-:W-:Y:S02]  /*0720*/  ISETP.GE.AND P2, PT, R20, RZ, PT ;  /* 0x000000ff1400720c */ /* 0x000fe40003f46270 */
[----:B------:R-:W-:Y:S02]  /*0730*/  ISETP.LT.OR P0, PT, R13, UR7, P0 ;  /* 0x000000070d007c0c */ /* 0x000fe40008701670 */
[----:B------:R-:W-:Y:S01]  /*0740*/  ISETP.NE.AND P3, PT, R15, RZ, PT ;  /* 0x000000ff0f00720c */ /* 0x000fe20003f65270 */
[----:B------:R-:W-:Y:S01]  /*0750*/  @!P4 IMAD.IADD R18, R18, 0x1, -R17 ;  /* 0x000000011212c824 */ /* 0x000fe200078e0a11 */
[----:B------:R-:W-:Y:S04]  /*0760*/  BSSY.RECONVERGENT B0, `(.L_x_0) ;  /* 0x000006f000007945 */ /* 0x000fe80003800200 */
[----:B------:R-:W-:Y:S01]  /*0770*/  MOV R17, R18 ;  /* 0x0000001200117202 */ /* 0x000fe20000000f00 */
[----:B------:R-:W-:-:S03]  /*0780*/  IMAD.MOV R19, RZ, RZ, -R20 ;  /* 0x000000ffff137224 */ /* 0x000fc600078e0a14 */
[----:B------:R-:W-:-:S03]  /*0790*/  @!P2 IADD3 R17, PT, PT, -R17, RZ, RZ ;  /* 0x000000ff1111a210 */ /* 0x000fc60007ffe1ff */
[----:B------:R-:W-:Y:S01]  /*07a0*/  @!P3 LOP3.LUT R17, RZ, R15, RZ, 0x33, !PT ;  /* 0x0000000fff11b212 */ /* 0x000fe200078e33ff */
[----:B---3--:R-:W-:-:S14]  /*07b0*/  DSETP.GTU.AND P1, PT, R10, R8, PT ;  /* 0x000000080a00722a */ /* 0x008fdc0003f2c000 */
[----:B------:R-:W-:Y:S02]  /*07c0*/  @!P1 IMAD.MOV.U32 R8, RZ, RZ, R10 ;  /* 0x000000ffff089224 */ /* 0x000fe400078e000a */
[----:B------:R-:W-:Y:S01]  /*07d0*/  @!P1 IMAD.MOV.U32 R9, RZ, RZ, R11 ;  /* 0x000000ffff099224 */ /* 0x000fe200078e000b */
[----:B------:R0:W-:Y:S04]  /*07e0*/  @!P1 STG.E.64 desc[UR4][R2.64], R10 ;  /* 0x0000000a02009986 */ /* 0x0001e8000c101b04 */
[----:B------:R0:W-:Y:S01]  /*07f0*/  STG.E.64 desc[UR4][R6.64], R8 ;  /* 0x0000000806007986 */ /* 0x0001e2000c101b04 */
[----:B------:R-:W-:Y:S05]  /*0800*/  @P0 BRA `(.L_x_1) ;  /* 0x0000000400900947 */ /* 0x000fea0003800000 */
[----:B------:R-:W1:Y:S01]  /*0810*/  LDCU UR9, c[0x0][0x3c0] ;  /* 0x00007800ff0977ac */ /* 0x000e620008000800 */
[----:B------:R-:W-:Y:S01]  /*0820*/  IMAD R19, R0, R19, R21 ;  /* 0x0000001300137224 */ /* 0x000fe200078e0215 */
[----:B------:R-:W2:Y:S01]  /*0830*/  LDCU.64 UR6, c[0x0][0x3b8] ;  /* 0x00007700ff0677ac */ /* 0x000ea20008000a00 */
[----:B------:R-:W3:Y:S03]  /*0840*/  LDCU UR8, c[0x0][0x3b4] ;  /* 0x00007680ff0877ac */ /* 0x000ee60008000800 */
[----:B-1----:R-:W-:Y:S02]  /*0850*/  ISETP.GT.AND P1, PT, R19, UR9, PT ;  /* 0x0000000913007c0c */ /* 0x002fe4000bf24270 */
[----:B--2---:R-:W-:Y:S02]  /*0860*/  ISETP.GT.AND P0, PT, R17, UR6, PT ;  /* 0x0000000611007c0c */ /* 0x004fe4000bf04270 */
[----:B------:R-:W-:-:S02]  /*0870*/  ISETP.LT.OR P1, PT, R19, UR7, P1 ;  /* 0x0000000713007c0c */ /* 0x000fc40008f21670 */
[----:B---3--:R-:W-:-:S04]  /*0880*/  ISETP.LT.OR P0, PT, R17, UR8, P0 ;  /* 0x0000000811007c0c */ /* 0x008fc80008701670 */
[----:B------:R-:W-:-:S13]  /*0890*/  PLOP3.LUT P0, PT, P0, P1, PT, 0xf8, 0x8f ;  /* 0x00000000008f781c */ /* 0x000fda0000703f70 */
[----:B------:R-:W-:Y:S05]  /*08a0*/  @P0 BRA `(.L_x_1) ;  /* 0x0000000400680947 */ /* 0x000fea0003800000 */
[----:B------:R-:W-:Y:S01]  /*08b0*/  IMAD R16, R16, R12, RZ ;  /* 0x0000000c10107224 */ /* 0x000fe200078e02ff */
[----:B------:R-:W1:Y:S01]  /*08c0*/  LDCU UR6, c[0x0][0x394] ;  /* 0x00007280ff0677ac */ /* 0x000e620008000800 */
[----:B------:R-:W-:-:S03]  /*08d0*/  IADD3 R22, PT, PT, R17, 0x1, RZ ;  /* 0x0000000111167810 */ /* 0x000fc60007ffe0ff */
[-C--:B0-----:R-:W-:Y:S01]  /*08e0*/  IABS R10, R16.reuse ;  /* 0x00000010000a7213 */ /* 0x081fe20000000000 */
[----:B------:R-:W0:Y:S01]  /*08f0*/  LDCU UR7, c[0x0][0x3a8] ;  /* 0x00007500ff0777ac */ /* 0x000e220008000800 */
[-C--:B------:R-:W-:Y:S02]  /*0900*/  IABS R18, R16.reuse ;  /* 0x0000001000127213 */ /* 0x080fe40000000000 */
[----:B------:R-:W2:Y:S01]  /*0910*/  I2F.RP R11, R10 ;  /* 0x0000000a000b7306 */ /* 0x000ea20000209400 */
[----:B------:R-:W-:Y:S02]  /*0920*/  LOP3.LUT R21, R21, R16, RZ, 0x3c, !PT ;  /* 0x0000001015157212 */ /* 0x000fe400078e3cff */
[----:B------:R-:W-:Y:S02]  /*0930*/  IMAD.MOV R18, RZ, RZ, -R18 ;  /* 0x000000ffff127224 */ /* 0x000fe400078e0a12 */
[----:B------:R-:W-:Y:S01]  /*0940*/  ISETP.GE.AND P2, PT, R21, RZ, PT ;  /* 0x000000ff1500720c */ /* 0x000fe20003f46270 */
[----:B------:R-:W-:-:S02]  /*0950*/  VIADD R21, R17, 0xffffffff ;  /* 0xffffffff11157836 */ /* 0x000fc40000000000 */
[----:B--2---:R-:W2:Y:S02]  /*0960*/  MUFU.RCP R11, R11 ;  /* 0x0000000b000b7308 */ /* 0x004ea40000001000 */
[----:B--2---:R-:W-:-:S06]  /*0970*/  VIADD R8, R11, 0xffffffe ;  /* 0x0ffffffe0b087836 */ /* 0x004fcc0000000000 */
[----:B------:R2:W3:Y:S02]  /*0980*/  F2I.FTZ.U32.TRUNC.NTZ R9, R8 ;  /* 0x0000000800097305 */ /* 0x0004e4000021f000 */
[----:B--2---:R-:W-:Y:S01]  /*0990*/  IMAD.MOV.U32 R8, RZ, RZ, RZ ;  /* 0x000000ffff087224 */ /* 0x004fe200078e00ff */
[----:B---3--:R-:W-:-:S05]  /*09a0*/  IADD3 R23, PT, PT, RZ, -R9, RZ ;  /* 0x80000009ff177210 */ /* 0x008fca0007ffe0ff */
[----:B------:R-:W-:-:S04]  /*09b0*/  IMAD R23, R23, R10, RZ ;  /* 0x0000000a17177224 */ /* 0x000fc800078e02ff */
[----:B------:R-:W-:-:S04]  /*09c0*/  IMAD.HI.U32 R9, R9, R23, R8 ;  /* 0x0000001709097227 */ /* 0x000fc800078e0008 */
[----:B------:R-:W-:Y:S02]  /*09d0*/  VIADD R8, R0, 0xffffffff ;  /* 0xffffffff00087836 */ /* 0x000fe40000000000 */
[----:B------:R-:W-:-:S04]  /*09e0*/  IMAD.HI.U32 R9, R9, R14, RZ ;  /* 0x0000000e09097227 */ /* 0x000fc800078e00ff */
[----:B------:R-:W-:Y:S02]  /*09f0*/  IMAD R11, R9, R18, R14 ;  /* 0x00000012090b7224 */ /* 0x000fe400078e020e */
[----:B------:R-:W-:-:S03]  /*0a00*/  VIADD R14, R15, 0xffffffff ;  /* 0xffffffff0f0e7836 */ /* 0x000fc60000000000 */
[----:B------:R-:W-:-:S13]  /*0a10*/  ISETP.GT.U32.AND P1, PT, R10, R11, PT ;  /* 0x0000000b0a00720c */ /* 0x000fda0003f24070 */
[-C--:B------:R-:W-:Y:S01]  /*0a20*/  @!P1 IADD3 R11, PT, PT, R11, -R10.reuse, RZ ;  /* 0x8000000a0b0b9210 */ /* 0x080fe20007ffe0ff */
[----:B------:R-:W-:Y:S01]  /*0a30*/  @!P1 VIADD R9, R9, 0x1 ;  /* 0x0000000109099836 */ /* 0x000fe20000000000 */
[----:B------:R-:W-:Y:S02]  /*0a40*/  ISETP.NE.AND P1, PT, R16, RZ, PT ;  /* 0x000000ff1000720c */ /* 0x000fe40003f25270 */
[----:B------:R-:W-:-:S13]  /*0a50*/  ISETP.GE.U32.AND P0, PT, R11, R10, PT ;  /* 0x0000000a0b00720c */ /* 0x000fda0003f06070 */
[----:B------:R-:W-:Y:S01]  /*0a60*/  @P0 VIADD R9, R9, 0x1 ;  /* 0x0000000109090836 */ /* 0x000fe20000000000 */
[----:B------:R-:W-:-:S04]  /*0a70*/  ISETP.GE.AND P0, PT, R19, 0x1, PT ;  /* 0x000000011300780c */ /* 0x000fc80003f06270 */
[----:B------:R-:W-:Y:S02]  /*0a80*/  @!P2 IADD3 R9, PT, PT, -R9, RZ, RZ ;  /* 0x000000ff0909a210 */ /* 0x000fe40007ffe1ff */
[----:B------:R-:W-:Y:S01]  /*0a90*/  @!P1 LOP3.LUT R9, RZ, R16, RZ, 0x33, !PT ;  /* 0x00000010ff099212 */ /* 0x000fe200078e33ff */
[C---:B------:R-:W-:Y:S01]  /*0aa0*/  VIADD R16, R19.reuse, 0xffffffff ;  /* 0xffffffff13107836 */ /* 0x040fe20000000000 */
[----:B------:R-:W-:-:S03]  /*0ab0*/  ISETP.GE.AND P1, PT, R19, R8, PT ;  /* 0x000000081300720c */ /* 0x000fc60003f26270 */
[----:B-1----:R-:W-:Y:S01]  /*0ac0*/  IMAD R20, R9, UR6, RZ ;  /* 0x0000000609147c24 */ /* 0x002fe2000f8e02ff */
[----:B------:R-:W-:Y:S01]  /*0ad0*/  IADD3 R9, PT, PT, R19, 0x1, RZ ;  /* 0x0000000113097810 */ /* 0x000fe20007ffe0ff */
[----:B------:R-:W1:Y:S02]  /*0ae0*/  LDCU UR6, c[0x0][0x3d8] ;  /* 0x00007b00ff0677ac */ /* 0x000e640008000800 */
[----:B0-----:R-:W-:Y:S01]  /*0af0*/  IMAD R18, R13, UR7, R20 ;  /* 0x000000070d127c24 */ /* 0x001fe2000f8e0214 */
[CC--:B------:R-:W-:Y:S02]  /*0b00*/  SEL R8, R9.reuse, R16.reuse, !P0 ;  /* 0x0000001009087207 */ /* 0x0c0fe40004000000 */
[----:B------:R-:W-:Y:S01]  /*0b10*/  SEL R16, R9, R16, !P1 ;  /* 0x0000001009107207 */ /* 0x000fe20004800000 */
[C---:B------:R-:W-:Y:S01]  /*0b20*/  IMAD R23, R17.reuse, R0, R18 ;  /* 0x0000000011177224 */ /* 0x040fe200078e0212 */
[----:B------:R-:W-:-:S03]  /*0b30*/  ISETP.GE.AND P0, PT, R17, 0x1, PT ;  /* 0x000000011100780c */ /* 0x000fc60003f06270 */
[----:B------:R-:W-:Y:S01]  /*0b40*/  IMAD.IADD R9, R19, 0x1, R23 ;  /* 0x0000000113097824 */ /* 0x000fe200078e0217 */
[----:B------:R-:W-:Y:S02]  /*0b50*/  IADD3 R11, PT, PT, R8, R23, RZ ;  /* 0x00000017080b7210 */ /* 0x000fe40007ffe0ff */
[----:B------:R-:W-:Y:S01]  /*0b60*/  SEL R24, R22, R21, !P0 ;  /* 0x0000001516187207 */ /* 0x000fe20004000000 */
[--C-:B------:R-:W-:Y:S01]  /*0b70*/  IMAD.WIDE R8, R9, 0x8, R4.reuse ;  /* 0x0000000809087825 */ /* 0x100fe200078e0204 */
[----:B------:R-:W-:Y:S02]  /*0b80*/  IADD3 R15, PT, PT, R16, R23, RZ ;  /* 0x00000017100f7210 */ /* 0x000fe40007ffe0ff */
[----:B------:R-:W-:Y:S01]  /*0b90*/  ISETP.GE.AND P0, PT, R17, R14, PT ;  /* 0x0000000e1100720c */ /* 0x000fe20003f06270 */
[----:B------:R-:W-:Y:S02]  /*0ba0*/  IMAD.WIDE R10, R11, 0x8, R4 ;  /* 0x000000080b0a7825 */ /* 0x000fe400078e0204 */
[----:B------:R-:W2:Y:S02]  /*0bb0*/  LDG.E.64 R8, desc[UR4][R8.64] ;  /* 0x0000000408087981 */ /* 0x000ea4000c1e1b00 */
[----:B------:R-:W-:-:S02]  /*0bc0*/  IMAD R23, R24, R0, R19 ;  /* 0x0000000018177224 */ /* 0x000fc400078e0213 */
[----:B------:R-:W2:Y:S01]  /*0bd0*/  LDG.E.64 R10, desc[UR4][R10.64] ;  /* 0x000000040a0a7981 */ /* 0x000ea2000c1e1b00 */
[----:B------:R-:W-:Y:S01]  /*0be0*/  IMAD.WIDE R14, R15, 0x8, R4 ;  /* 0x000000080f0e7825 */ /* 0x000fe200078e0204 */
[----:B------:R-:W-:Y:S02]  /*0bf0*/  SEL R21, R22, R21, !P0 ;  /* 0x0000001516157207 */ /* 0x000fe40004000000 */
[----:B------:R-:W-:Y:S01]  /*0c00*/  IADD3 R23, PT, PT, R18, R23, RZ ;  /* 0x0000001712177210 */ /* 0x000fe20007ffe0ff */
[----:B------:R-:W-:Y:S01]  /*0c10*/  VIADD R12, R12, 0xffffffff ;  /* 0xffffffff0c0c7836 */ /* 0x000fe20000000000 */
[----:B-1----:R-:W-:Y:S01]  /*0c20*/  ISETP.NE.AND P0, PT, RZ, UR6, PT ;  /* 0x00000006ff007c0c */ /* 0x002fe2000bf05270 */
[----:B------:R-:W3:Y:S01]  /*0c30*/  LDG.E.64 R14, desc[UR4][R14.64] ;  /* 0x000000040e0e7981 */ /* 0x000ee2000c1e1b00 */
[----:B------:R-:W-:Y:S01]  /*0c40*/  IMAD R19, R21, R0, R19 ;  /* 0x0000000015137224 */ /* 0x000fe200078e0213 */
[----:B------:R-:W0:Y:S01]  /*0c50*/  LDCU UR6, c[0x0][0x3c4] ;  /* 0x00007880ff0677ac */ /* 0x000e220008000800 */
[----:B------:R-:W-:Y:S01]  /*0c60*/  ISETP.GE.AND P1, PT, R13, R12, PT ;  /* 0x0000000c0d00720c */ /* 0x000fe20003f26270 */
[----:B------:R-:W-:-:S02]  /*0c70*/  IMAD.WIDE R24, R23, 0x8, R4 ;  /* 0x0000000817187825 */ /* 0x000fc400078e0204 */
[----:B------:R-:W-:Y:S02]  /*0c80*/  IADD3 R23, PT, PT, R18, R19, RZ ;  /* 0x0000001312177210 */ /* 0x000fe40007ffe0ff */
[----:B------:R-:W-:Y:S01]  /*0c90*/  IMAD.MOV.U32 R12, RZ, RZ, -0x1 ;  /* 0xffffffffff0c7424 */ /* 0x000fe200078e00ff */
[----:B------:R-:W4:Y:S02]  /*0ca0*/  LDG.E.64 R18, desc[UR4][R24.64] ;  /* 0x0000000418127981 */ /* 0x000f24000c1e1b00 */
[----:B------:R-:W-:Y:S02]  /*0cb0*/  IMAD.WIDE R22, R23, 0x8, R4 ;  /* 0x0000000817167825 */ /* 0x000fe400078e0204 */
[----:B------:R-:W-:Y:S02]  /*0cc0*/  SEL R12, R12, 0x1, P1 ;  /* 0x000000010c0c7807 */ /* 0x000fe40000800000 */
[----:B------:R-:W-:Y:S02]  /*0cd0*/  @P0 IMAD.IADD R16, R16, 0x1, R20 ;  /* 0x0000000110100824 */ /* 0x000fe400078e0214 */
[----:B------:R-:W-:Y:S01]  /*0ce0*/  SEL R12, R12, RZ, P0 ;  /* 0x000000ff0c0c7207 */ /* 0x000fe20000000000 */
[----:B------:R-:W5:Y:S01]  /*0cf0*/  LDG.E.64 R20, desc[UR4][R22.64] ;  /* 0x0000000416147981 */ /* 0x000f62000c1e1b00 */
[----:B------:R-:W-:-:S02]  /*0d00*/  @P0 IMAD R16, R17, R0, R16 ;  /* 0x0000000011100224 */ /* 0x000fc400078e0210 */
[----:B------:R-:W-:-:S05]  /*0d10*/  IADD3 R13, PT, PT, R13, R12, RZ ;  /* 0x0000000c0d0d7210 */ /* 0x000fca0007ffe0ff */
[----:B------:R-:W-:-:S04]  /*0d20*/  @P0 IMAD R13, R13, UR7, R16 ;  /* 0x000000070d0d0c24 */ /* 0x000fc8000f8e0210 */
[----:B------:R-:W-:Y:S01]  /*0d30*/  @P0 IMAD.WIDE R12, R13, 0x8, R4 ;  /* 0x000000080d0c0825 */ /* 0x000fe200078e0204 */
[----:B------:R-:W-:-:S06]  /*0d40*/  CS2R R4, SRZ ;  /* 0x0000000000047805 */ /* 0x000fcc000001ff00 */
[----:B------:R-:W5:Y:S01]  /*0d50*/  @P0 LDG.E.64 R4, desc[UR4][R12.64] ;  /* 0x000000040c040981 */ /* 0x000f62000c1e1b00 */
[----:B0-----:R-:W0:Y:S01]  /*0d60*/  I2F.F64 R16, UR6 ;  /* 0x0000000600107d12 */ /* 0x001e220008201c00 */
[----:B------:R-:W1:Y:S01]  /*0d70*/  LDCU.64 UR6, c[0x0][0x3c8] ;  /* 0x00007900ff0677ac */ /* 0x000e620008000a00 */
[----:B0-----:R-:W-:-:S08]  /*0d80*/  DADD R16, R16, R16 ;  /* 0x0000000010107229 */ /* 0x001fd00000000010 */
[----:B--2---:R-:W-:-:S08]  /*0d90*/  DFMA R8, R8, R16, R10 ;  /* 0x000000100808722b */ /* 0x004fd0000000000a */
[----:B---3--:R-:W-:-:S08]  /*0da0*/  DADD R8, R14, R8 ;  /* 0x000000000e087229 */ /* 0x008fd00000000008 */
[----:B----4-:R-:W-:Y:S01]  /*0db0*/  DADD R18, R18, R8 ;  /* 0x0000000012127229 */ /* 0x010fe20000000008 */
[----:B------:R-:W-:Y:S02]  /*0dc0*/  CS2R R8, SRZ ;  /* 0x0000000000087805 */ /* 0x000fe4000001ff00 */
[----:B------:R-:W-:Y:S01]  /*0dd0*/  @P0 IMAD.MOV.U32 R8, RZ, RZ, R14 ;  /* 0x000000ffff080224 */ /* 0x000fe200078e000e */
[----:B------:R-:W-:-:S04]  /*0de0*/  @P0 MOV R9, R15 ;  /* 0x0000000f00090202 */ /* 0x000fc80000000f00 */
[----:B-----5:R-:W-:-:S08]  /*0df0*/  DADD R18, R20, R18 ;  /* 0x0000000014127229 */ /* 0x020fd00000000012 */
[----:B------:R-:W-:-:S08]  /*0e00*/  DADD R8, R18, R8 ;  /* 0x0000000012087229 */ /* 0x000fd00000000008 */
[----:B------:R-:W-:-:S08]  /*0e10*/  DADD R4, R8, R4 ;  /* 0x0000000008047229 */ /* 0x000fd00000000004 */
[----:B------:R-:W-:-:S08]  /*0e20*/  DMUL R4, R4, 0.25 ;  /* 0x3fd0000004047828 */ /* 0x000fd00000000000 */
[----:B-1----:R-:W-:-:S07]  /*0e30*/  DMUL R8, R4, UR6 ;  /* 0x0000000604087c28 */ /* 0x002fce0008000000 */
[----:B------:R1:W-:Y:S04]  /*0e40*/  STG.E.64 desc[UR4][R6.64], R8 ;  /* 0x0000000806007986 */ /* 0x0003e8000c101b04 */
.L_x_1:
[----:B------:R-:W-:Y:S05]  /*0e50*/  BSYNC.RECONVERGENT B0 ;  /* 0x0000000000007941 */ /* 0x000fea0003800200 */
.L_x_0:
[----:B------:R-:W-:Y:S01]  /*0e60*/  STG.E.64 desc[UR4][R2.64], R8 ;  /* 0x0000000802007986 */ /* 0x000fe2000c101b04 */
[----:B------:R-:W-:Y:S05]  /*0e70*/  EXIT ;  /* 0x000000000000794d */ /* 0x000fea0003800000 */
.L_x_2:
[----:B------:R-:W-:-:S00]  /*0e80*/  BRA `(.L_x_2) ;  /* 0xfffffffc00fc7947 */ /* 0x000fc0000383ffff */
[----:B------:R-:W-:-:S00]  /*0e90*/  NOP ;  /* 0x0000000000007918 */ /* 0x000fc00000000000 */
        /* <DEDUP_REMOVED lines=14> */
.L_x_61:


//--------------------- .text._Z19resvisc_gpu_kernel2Pdiiiiiiidd --------------------------
	.section	.text._Z19resvisc_gpu_kernel2Pdiiiiiiidd,"ax",@progbits
	.align	128
        .global         _Z19resvisc_gpu_kernel2Pdiiiiiiidd
        .type           _Z19resvisc_gpu_kernel2Pdiiiiiiidd,@function
        .size           _Z19resvisc_gpu_kernel2Pdiiiiiiidd,(.L_x_56 - _Z19resvisc_gpu_kernel2Pdiiiiiiidd)
        .other          _Z19resvisc_gpu_kernel2Pdiiiiiiidd,@"STO_CUDA_ENTRY STV_DEFAULT"
_Z19resvisc_gpu_kernel2Pdiiiiiiidd:
.text._Z19resvisc_gpu_kernel2Pdiiiiiiidd:
        /* <DEDUP_REMOVED lines=8> */
[----:B------:R-:W0:Y:S01]  /*0080*/  LDC.64 R2, c[0x0][0x380] ;  /* 0x0000e000ff027b82 */ /* 0x000e220000000a00 */
[----:B------:R-:W1:Y:S01]  /*0090*/  LDCU.64 UR4, c[0x0][0x358] ;  /* 0x00006b00ff0477ac */ /* 0x000e620008000a00 */
[----:B------:R-:W2:Y:S06]  /*00a0*/  LDCU.64 UR6, c[0x0][0x3a8] ;  /* 0x00007500ff0677ac */ /* 0x000eac0008000a00 */
[----:B------:R-:W3:Y:S01]  /*00b0*/  LDC.64 R10, c[0x0][0x3b0] ;  /* 0x0000ec00ff0a7b82 */ /* 0x000ee20000000a00 */
[----:B0-----:R-:W-:-:S05]  /*00c0*/  IMAD.WIDE R2, R5, 0x8, R2 ;  /* 0x0000000805027825 */ /* 0x001fca00078e0202 */
[----:B-1----:R-:W2:Y:S01]  /*00d0*/  LDG.E.64 R4, desc[UR4][R2.64] ;  /* 0x0000000402047981 */ /* 0x002ea2000c1e1b00 */
[----:B---3--:R-:W-:Y:S02]  /*00e0*/  DSETP.NEU.AND P0, PT, R10, RZ, PT ;  /* 0x000000ff0a00722a */ /* 0x008fe40003f0d000 */
[----:B--2---:R-:W-:-:S07]  /*00f0*/  DMUL R4, |R4|, UR6 ;  /* 0x0000000604047c28 */ /* 0x004fce0008000200 */
[----:B------:R0:W-:Y:S05]  /*0100*/  STG.E.64 desc[UR4][R2.64], R4 ;  /* 0x0000000402007986 */ /* 0x0001ea000c101b04 */
[----:B------:R-:W-:Y:S05]  /*0110*/  @!P0 EXIT ;  /* 0x000000000000894d */ /* 0x000fea0003800000 */
[----:B------:R-:W1:Y:S02]  /*0120*/  LDC R0, c[0x0][0x3b4] ;  /* 0x0000ed00ff007b82 */ /* 0x000e640000000800 */
[----:B-1----:R-:W1:Y:S01]  /*0130*/  MUFU.RCP64H R7, R0 ;  /* 0x0000000000077308 */ /* 0x002e620000001800 */
[----:B------:R-:W-:-:S05]  /*0140*/  VIADD R6, R0, 0x300402 ;  /* 0x0030040200067836 */ /* 0x000fca0000000000 */
[----:B------:R-:W-:Y:S01]  /*0150*/  FSETP.GEU.AND P0, PT, |R6|, 5.8789094863358348022e-39, PT ;  /* 0x004004020600780b */ /* 0x000fe20003f0e200 */
[----:B-1----:R-:W-:-:S08]  /*0160*/  DFMA R8, R6, -R10, 1 ;  /* 0x3ff000000608742b */ /* 0x002fd0000000080a */
[----:B------:R-:W-:-:S08]  /*0170*/  DFMA R8, R8, R8, R8 ;  /* 0x000000080808722b */ /* 0x000fd00000000008 */
[----:B------:R-:W-:-:S08]  /*0180*/  DFMA R8, R6, R8, R6 ;  /* 0x000000080608722b */ /* 0x000fd00000000006 */
[----:B------:R-:W-:-:S08]  /*0190*/  DFMA R10, R8, -R10, 1 ;  /* 0x3ff00000080a742b */ /* 0x000fd0000000080a */
[----:B------:R-:W-:Y:S01]  /*01a0*/  DFMA R8, R8, R10, R8 ;  /* 0x0000000a0808722b */ /* 0x000fe20000000008 */
[----:B------:R-:W-:Y:S10]  /*01b0*/  @P0 BRA `(.L_x_3) ;  /* 0x0000000000100947 */ /* 0x000ff40003800000 */
[----:B------:R-:W-:-:S05]  /*01c0*/  LOP3.LUT R0, R0, 0x7fffffff, RZ, 0xc0, !PT ;  /* 0x7fffffff00007812 */ /* 0x000fca00078ec0ff */
[----:B------:R-:W-:Y:S01]  /*01d0*/  VIADD R10, R0, 0xfff00000 ;  /* 0xfff00000000a7836 */ /* 0x000fe20000000000 */
[----:B------:R-:W-:-:S07]  /*01e0*/  MOV R0, 0x200 ;  /* 0x0000020000007802 */ /* 0x000fce0000000f00 */
[----:B0-----:R-:W-:Y:S05]  /*01f0*/  CALL.REL.NOINC `($__internal_0_$__cuda_sm20_dblrcp_rn_slowpath_v3) ;  /* 0x00000000000c7944 */ /* 0x001fea0003c00000 */
.L_x_3:
[----:B------:R-:W-:-:S07]  /*0200*/  DMUL R8, R4, R8 ;  /* 0x0000000804087228 */ /* 0x000fce0000000000 */
[----:B------:R-:W-:Y:S01]  /*0210*/  STG.E.64 desc[UR4][R2.64], R8 ;  /* 0x0000000802007986 */ /* 0x000fe2000c101b04 */
[----:B------:R-:W-:Y:S05]  /*0220*/  EXIT ;  /* 0x000000000000794d */ /* 0x000fea0003800000 */
        .weak           $__internal_0_$__cuda_sm20_dblrcp_rn_slowpath_v3
        .type           $__internal_0_$__cuda_sm20_dblrcp_rn_slowpath_v3,@function
        .size           $__internal_0_$__cuda_sm20_dblrcp_rn_slowpath_v3,(.L_x_56 - $__internal_0_$__cuda_sm20_dblrcp_rn_slowpath_v3)
$__internal_0_$__cuda_sm20_dblrcp_rn_slowpath_v3:
[----:B------:R-:W0:Y:S08]  /*0230*/  LDC.64 R6, c[0x0][0x3b0] ;  /* 0x0000ec00ff067b82 */ /* 0x000e300000000a00 */
[----:B------:R-:W1:Y:S01]  /*0240*/  LDC R11, c[0x0][0x3b4] ;  /* 0x0000ed00ff0b7b82 */ /* 0x000e620000000800 */
[----:B0-----:R-:W-:-:S14]  /*0250*/  DSETP.GTU.AND P0, PT, |R6|, +INF , PT ;  /* 0x7ff000000600742a */ /* 0x001fdc0003f0c200 */
[----:B-1----:R-:W-:Y:S05]  /*0260*/  @P0 BRA `(.L_x_4) ;  /* 0x0000000000800947 */ /* 0x002fea0003800000 */
[----:B------:R-:W-:-:S05]  /*0270*/  LOP3.LUT R12, R11, 0x7fffffff, RZ, 0xc0, !PT ;  /* 0x7fffffff0b0c7812 */ /* 0x000fca00078ec0ff */
[----:B------:R-:W-:-:S05]  /*0280*/  VIADD R8, R12, 0xffffffff ;  /* 0xffffffff0c087836 */ /* 0x000fca0000000000 */
[----:B------:R-:W-:-:S13]  /*0290*/  ISETP.GE.U32.AND P0, PT, R8, 0x7fefffff, PT ;  /* 0x7fefffff0800780c */ /* 0x000fda0003f06070 */
[----:B------:R-:W-:Y:S01]  /*02a0*/  @P0 LOP3.LUT R9, R11, 0x7ff00000, RZ, 0x3c, !PT ;  /* 0x7ff000000b090812 */ /* 0x000fe200078e3cff */
[----:B------:R-:W-:Y:S01]  /*02b0*/  @P0 IMAD.MOV.U32 R8, RZ, RZ, RZ ;  /* 0x000000ffff080224 */ /* 0x000fe200078e00ff */
[----:B------:R-:W-:Y:S06]  /*02c0*/  @P0 BRA `(.L_x_5) ;  /* 0x0000000000700947 */ /* 0x000fec0003800000 */
[----:B------:R-:W-:-:S13]  /*02d0*/  ISETP.GE.U32.AND P0, PT, R12, 0x1000001, PT ;  /* 0x010000010c00780c */ /* 0x000fda0003f06070 */
[----:B------:R-:W-:Y:S05]  /*02e0*/  @!P0 BRA `(.L_x_6) ;  /* 0x0000000000388947 */ /* 0x000fea0003800000 */
[----:B------:R-:W0:Y:S01]  /*02f0*/  LDCU UR6, c[0x0][0x3b0] ;  /* 0x00007600ff0677ac */ /* 0x000e220008000800 */
[----:B------:R-:W-:-:S04]  /*0300*/  IADD3 R9, PT, PT, R11, -0x3fe00000, RZ ;  /* 0xc02000000b097810 */ /* 0x000fc80007ffe0ff */
[----:B------:R-:W1:Y:S01]  /*0310*/  MUFU.RCP64H R11, R9 ;  /* 0x00000009000b7308 */ /* 0x000e620000001800 */
[----:B0-----:R-:W-:-:S06]  /*0320*/  IMAD.U32 R8, RZ, RZ, UR6 ;  /* 0x00000006ff087e24 */ /* 0x001fcc000f8e00ff */
[----:B-1----:R-:W-:-:S08]  /*0330*/  DFMA R12, -R8, R10, 1 ;  /* 0x3ff00000080c742b */ /* 0x002fd0000000010a */
[----:B------:R-:W-:-:S08]  /*0340*/  DFMA R12, R12, R12, R12 ;  /* 0x0000000c0c0c722b */ /* 0x000fd0000000000c */
[----:B------:R-:W-:-:S08]  /*0350*/  DFMA R12, R10, R12, R10 ;  /* 0x0000000c0a0c722b */ /* 0x000fd0000000000a */
[----:B------:R-:W-:-:S08]  /*0360*/  DFMA R10, -R8, R12, 1 ;  /* 0x3ff00000080a742b */ /* 0x000fd0000000010c */
[----:B------:R-:W-:-:S08]  /*0370*/  DFMA R10, R12, R10, R12 ;  /* 0x0000000a0c0a722b */ /* 0x000fd0000000000c */
[----:B------:R-:W-:-:S08]  /*0380*/  DMUL R10, R10, 2.2250738585072013831e-308 ;  /* 0x001000000a0a7828 */ /* 0x000fd00000000000 */
[----:B------:R-:W-:-:S08]  /*0390*/  DFMA R6, R10, -R6, 1 ;  /* 0x3ff000000a06742b */ /* 0x000fd00000000806 */
[----:B------:R-:W-:-:S08]  /*03a0*/  DFMA R6, R6, R6, R6 ;  /* 0x000000060606722b */ /* 0x000fd00000000006 */
[----:B------:R-:W-:Y:S01]  /*03b0*/  DFMA R8, R10, R6, R10 ;  /* 0x000000060a08722b */ /* 0x000fe2000000000a */
[----:B------:R-:W-:Y:S10]  /*03c0*/  BRA `(.L_x_5) ;  /* 0x0000000000307947 */ /* 0x000ff40003800000 */
.L_x_6:
[----:B------:R-:W-:Y:S01]  /*03d0*/  DMUL R6, R6, 8.11296384146066816958e+31 ;  /* 0x4690000006067828 */ /* 0x000fe20000000000 */
[----:B------:R-:W-:-:S05]  /*03e0*/  IMAD.MOV.U32 R8, RZ, RZ, R10 ;  /* 0x000000ffff087224 */ /* 0x000fca00078e000a */
[----:B------:R-:W0:Y:S02]  /*03f0*/  MUFU.RCP64H R9, R7 ;  /* 0x0000000700097308 */ /* 0x000e240000001800 */
[----:B0-----:R-:W-:-:S08]  /*0400*/  DFMA R10, -R6, R8, 1 ;  /* 0x3ff00000060a742b */ /* 0x001fd00000000108 */
[----:B------:R-:W-:-:S08]  /*0410*/  DFMA R10, R10, R10, R10 ;  /* 0x0000000a0a0a722b */ /* 0x000fd0000000000a */
[----:B------:R-:W-:-:S08]  /*0420*/  DFMA R10, R8, R10, R8 ;  /* 0x0000000a080a722b */ /* 0x000fd00000000008 */
[----:B------:R-:W-:-:S08]  /*0430*/  DFMA R8, -R6, R10, 1 ;  /* 0x3ff000000608742b */ /* 0x000fd0000000010a */
[----:B------:R-:W-:-:S08]  /*0440*/  DFMA R8, R10, R8, R10 ;  /* 0x000000080a08722b */ /* 0x000fd0000000000a */
[----:B------:R-:W-:Y:S01]  /*0450*/  DMUL R8, R8, 8.11296384146066816958e+31 ;  /* 0x4690000008087828 */ /* 0x000fe20000000000 */
[----:B------:R-:W-:Y:S10]  /*0460*/  BRA `(.L_x_5) ;  /* 0x0000000000087947 */ /* 0x000ff40003800000 */
.L_x_4:
[----:B------:R-:W0:Y:S01]  /*0470*/  LDC R8, c[0x0][0x3b0] ;  /* 0x0000ec00ff087b82 */ /* 0x000e220000000800 */
[----:B------:R-:W-:-:S07]  /*0480*/  LOP3.LUT R9, R11, 0x80000, RZ, 0xfc, !PT ;  /* 0x000800000b097812 */ /* 0x000fce00078efcff */
.L_x_5:
[----:B------:R-:W-:Y:S01]  /*0490*/  MOV R6, R0 ;  /* 0x0000000000067202 */ /* 0x000fe20000000f00 */
[----:B------:R-:W-:-:S04]  /*04a0*/  IMAD.MOV.U32 R7, RZ, RZ, 0x0 ;  /* 0x00000000ff077424 */ /* 0x000fc800078e00ff */
[----:B0-----:R-:W-:Y:S05]  /*04b0*/  RET.REL.NODEC R6 `(_Z19resvisc_gpu_kernel2Pdiiiiiiidd) ;  /* 0xfffffff806d07950 */ /* 0x001fea0003c3ffff */
.L_x_7:
        /* <DEDUP_REMOVED lines=12> */
.L_x_56:


//--------------------- .text._Z19resvisc_gpu_kernel1PdiiiiiiiS_ --------------------------
	.section	.text._Z19resvisc_gpu_kernel1PdiiiiiiiS_,"ax",@progbits
	.align	128
        .global         _Z19resvisc_gpu_kernel1PdiiiiiiiS_
        .type           _Z19resvisc_gpu_kernel1PdiiiiiiiS_,@function
        .size           _Z19resvisc_gpu_kernel1PdiiiiiiiS_,(.L_x_63 - _Z19resvisc_gpu_kernel1PdiiiiiiiS_)
        .other          _Z19resvisc_gpu_kernel1PdiiiiiiiS_,@"STO_CUDA_ENTRY STV_DEFAULT"
_Z19resvisc_gpu_kernel1PdiiiiiiiS_:
.text._Z19resvisc_gpu_kernel1PdiiiiiiiS_:
        /* <DEDUP_REMOVED lines=10> */
[----:B------:R-:W-:Y:S01]  /*00a0*/  IABS R8, R5 ;  /* 0x0000000500087213 */ /* 0x000fe20000000000 */
[----:B-1----:R-:W-:-:S06]  /*00b0*/  UIMAD UR4, UR5, UR4, URZ ;  /* 0x00000004050472a4 */ /* 0x002fcc000f8e02ff */
[----:B0-----:R-:W-:-:S05]  /*00c0*/  IMAD R0, R0, UR4, RZ ;  /* 0x0000000400007c24 */ /* 0x001fca000f8e02ff */
[-C--:B------:R-:W-:Y:S01]  /*00d0*/  IABS R7, R0.reuse ;  /* 0x0000000000077213 */ /* 0x080fe20000000000 */
[----:B------:R-:W0:Y:S01]  /*00e0*/  LDCU.64 UR4, c[0x0][0x358] ;  /* 0x00006b00ff0477ac */ /* 0x000e220008000a00 */
[----:B------:R-:W-:Y:S02]  /*00f0*/  IABS R10, R0 ;  /* 0x00000000000a7213 */ /* 0x000fe40000000000 */
[----:B------:R-:W1:Y:S08]  /*0100*/  I2F.RP R4, R7 ;  /* 0x0000000700047306 */ /* 0x000e700000209400 */
[----:B-1----:R-:W1:Y:S02]  /*0110*/  MUFU.RCP R4, R4 ;  /* 0x0000000400047308 */ /* 0x002e640000001000 */
[----:B-1----:R-:W-:-:S06]  /*0120*/  VIADD R2, R4, 0xffffffe ;  /* 0x0ffffffe04027836 */ /* 0x002fcc0000000000 */
[----:B------:R1:W2:Y:S02]  /*0130*/  F2I.FTZ.U32.TRUNC.NTZ R3, R2 ;  /* 0x0000000200037305 */ /* 0x0002a4000021f000 */
[----:B-1----:R-:W-:Y:S01]  /*0140*/  HFMA2 R2, -RZ, RZ, 0, 0 ;  /* 0x00000000ff027431 */ /* 0x002fe200000001ff */
[----:B--2---:R-:W-:-:S05]  /*0150*/  IADD3 R6, PT, PT, RZ, -R3, RZ ;  /* 0x80000003ff067210 */ /* 0x004fca0007ffe0ff */
[----:B------:R-:W-:Y:S02]  /*0160*/  IMAD R9, R6, R7, RZ ;  /* 0x0000000706097224 */ /* 0x000fe400078e02ff */
[----:B------:R-:W-:Y:S01]  /*0170*/  IMAD.MOV.U32 R6, RZ, RZ, R8 ;  /* 0x000000ffff067224 */ /* 0x000fe200078e0008 */
[----:B------:R-:W-:Y:S01]  /*0180*/  LOP3.LUT R8, R5, R0, RZ, 0x3c, !PT ;  /* 0x0000000005087212 */ /* 0x000fe200078e3cff */
[----:B------:R-:W-:-:S03]  /*0190*/  IMAD.HI.U32 R3, R3, R9, R2 ;  /* 0x0000000903037227 */ /* 0x000fc600078e0002 */
[----:B------:R-:W-:Y:S01]  /*01a0*/  ISETP.GE.AND P1, PT, R8, RZ, PT ;  /* 0x000000ff0800720c */ /* 0x000fe20003f26270 */
[----:B------:R-:W-:Y:S02]  /*01b0*/  IMAD.MOV R9, RZ, RZ, -R10 ;  /* 0x000000ffff097224 */ /* 0x000fe400078e0a0a */
[----:B------:R-:W-:-:S04]  /*01c0*/  IMAD.HI.U32 R4, R3, R6, RZ ;  /* 0x0000000603047227 */ /* 0x000fc800078e00ff */
[----:B------:R-:W-:-:S05]  /*01d0*/  IMAD R2, R4, R9, R6 ;  /* 0x0000000904027224 */ /* 0x000fca00078e0206 */
[----:B------:R-:W-:-:S13]  /*01e0*/  ISETP.GT.U32.AND P2, PT, R7, R2, PT ;  /* 0x000000020700720c */ /* 0x000fda0003f44070 */
[-C--:B------:R-:W-:Y:S01]  /*01f0*/  @!P2 IADD3 R2, PT, PT, R2, -R7.reuse, RZ ;  /* 0x800000070202a210 */ /* 0x080fe20007ffe0ff */
[----:B------:R-:W-:Y:S01]  /*0200*/  @!P2 VIADD R4, R4, 0x1 ;  /* 0x000000010404a836 */ /* 0x000fe20000000000 */
[----:B------:R-:W-:Y:S02]  /*0210*/  ISETP.NE.AND P2, PT, R0, RZ, PT ;  /* 0x000000ff0000720c */ /* 0x000fe40003f45270 */
[----:B------:R-:W-:Y:S02]  /*0220*/  ISETP.GE.U32.AND P0, PT, R2, R7, PT ;  /* 0x000000070200720c */ /* 0x000fe40003f06070 */
[----:B------:R-:W1:Y:S08]  /*0230*/  LDC.64 R6, c[0x0][0x3a8] ;  /* 0x0000ea00ff067b82 */ /* 0x000e700000000a00 */
[----:B------:R-:W2:Y:S03]  /*0240*/  LDC.64 R2, c[0x0][0x380] ;  /* 0x0000e000ff027b82 */ /* 0x000ea60000000a00 */
[----:B------:R-:W-:-:S05]  /*0250*/  @P0 IADD3 R4, PT, PT, R4, 0x1, RZ ;  /* 0x0000000104040810 */ /* 0x000fca0007ffe0ff */
[----:B------:R-:W-:Y:S01]  /*0260*/  @!P1 IMAD.MOV R4, RZ, RZ, -R4 ;  /* 0x000000ffff049224 */ /* 0x000fe200078e0a04 */
[----:B------:R-:W-:-:S05]  /*0270*/  @!P2 LOP3.LUT R4, RZ, R0, RZ, 0x33, !PT ;  /* 0x00000000ff04a212 */ /* 0x000fca00078e33ff */
[----:B-1----:R-:W-:-:S06]  /*0280*/  IMAD.WIDE R6, R4, 0x8, R6 ;  /* 0x0000000804067825 */ /* 0x002fcc00078e0206 */
[----:B0-----:R-:W3:Y:S01]  /*0290*/  LDG.E.64 R6, desc[UR4][R6.64] ;  /* 0x0000000406067981 */ /* 0x001ee2000c1e1b00 */
[----:B--2---:R-:W-:-:S05]  /*02a0*/  IMAD.WIDE R2, R5, 0x8, R2 ;  /* 0x0000000805027825 */ /* 0x004fca00078e0202 */
[----:B------:R-:W3:Y:S02]  /*02b0*/  LDG.E.64 R4, desc[UR4][R2.64] ;  /* 0x0000000402047981 */ /* 0x000ee4000c1e1b00 */
[----:B---3--:R-:W-:-:S08]  /*02c0*/  DMUL R4, R4, R6 ;  /* 0x0000000604047228 */ /* 0x008fd00000000000 */
[----:B------:R-:W-:-:S07]  /*02d0*/  DMUL R4, R6, R4 ;  /* 0x0000000406047228 */ /* 0x000fce0000000000 */
[----:B------:R-:W-:Y:S01]  /*02e0*/  STG.E.64 desc[UR4][R2.64], R4 ;  /* 0x0000000402007986 */ /* 0x000fe2000c101b04 */
[----:B------:R-:W-:Y:S05]  /*02f0*/  EXIT ;  /* 0x000000000000794d */ /* 0x000fea0003800000 */
.L_x_8:
        /* <DEDUP_REMOVED lines=16> */
.L_x_63:


//--------------------- .text._Z24max_to_trilin_gpu_kernelPdiiiiiiiS_S_S_i --------------------------
	.section	.text._Z24max_to_trilin_gpu_kernelPdiiiiiiiS_S_S_i,"ax",@progbits
	.align	128
        .global         _Z24max_to_trilin_gpu_kernelPdiiiiiiiS_S_S_i
        .type           _Z24max_to_trilin_gpu_kernelPdiiiiiiiS_S_S_i,@function
        .size           _Z24max_to_trilin_gpu_kernelPdiiiiiiiS_S_S_i,(.L_x_57 - _Z24max_to_trilin_gpu_kernelPdiiiiiiiS_S_S_i)
        .other          _Z24max_to_trilin_gpu_kernelPdiiiiiiiS_S_S_i,@"STO_CUDA_ENTRY STV_DEFAULT"
_Z24max_to_trilin_gpu_kernelPdiiiiiiiS_S_S_i:
.text._Z24max_to_trilin_gpu_kernelPdiiiiiiiS_S_S_i:
        /* <DEDUP_REMOVED lines=9> */
[----:B------:R-:W-:Y:S01]  /*0090*/  IABS R7, R2 ;  /* 0x0000000200077213 */ /* 0x000fe20000000000 */
[----:B------:R-:W1:Y:S01]  /*00a0*/  LDCU UR4, c[0x0][0x3a0] ;  /* 0x00007400ff0477ac */ /* 0x000e620008000800 */
[----:B------:R-:W-:Y:S01]  /*00b0*/  ISETP.GE.AND P2, PT, R2, RZ, PT ;  /* 0x000000ff0200720c */ /* 0x000fe20003f46270 */
[----:B------:R-:W2:Y:S04]  /*00c0*/  LDCU.64 UR6, c[0x0][0x3a8] ;  /* 0x00007500ff0677ac */ /* 0x000ea80008000a00 */
[----:B------:R-:W3:Y:S08]  /*00d0*/  LDC.64 R36, c[0x0][0x380] ;  /* 0x0000e000ff247b82 */ /* 0x000ef00000000a00 */
[----:B------:R-:W4:Y:S01]  /*00e0*/  LDC.64 R8, c[0x0][0x390] ;  /* 0x0000e400ff087b82 */ /* 0x000f220000000a00 */
[----:B0-----:R-:W-:-:S07]  /*00f0*/  IABS R6, R10 ;  /* 0x0000000a00067213 */ /* 0x001fce0000000000 */
[----:B------:R-:W0:Y:S01]  /*0100*/  LDC.64 R24, c[0x0][0x3a8] ;  /* 0x0000ea00ff187b82 */ /* 0x000e220000000a00 */
[----:B------:R-:W5:Y:S07]  /*0110*/  I2F.RP R0, R6 ;  /* 0x0000000600007306 */ /* 0x000f6e0000209400 */
[----:B------:R-:W0:Y:S01]  /*0120*/  LDC.64 R38, c[0x0][0x3b8] ;  /* 0x0000ee00ff267b82 */ /* 0x000e220000000a00 */
[----:B----4-:R-:W-:Y:S01]  /*0130*/  VIADD R9, R9, 0xffffffff ;  /* 0xffffffff09097836 */ /* 0x010fe20000000000 */
[----:B-----5:R-:W4:Y:S03]  /*0140*/  MUFU.RCP R0, R0 ;  /* 0x0000000000007308 */ /* 0x020f260000001000 */
[----:B------:R-:W-:-:S02]  /*0150*/  IMAD R9, R9, R8, RZ ;  /* 0x0000000809097224 */ /* 0x000fc400078e02ff */
[----:B----4-:R-:W-:-:S04]  /*0160*/  VIADD R4, R0, 0xffffffe ;  /* 0x0ffffffe00047836 */ /* 0x010fc80000000000 */
[----:B------:R4:W5:Y:S02]  /*0170*/  F2I.FTZ.U32.TRUNC.NTZ R5, R4 ;  /* 0x0000000400057305 */ /* 0x000964000021f000 */
[----:B----4-:R-:W-:Y:S02]  /*0180*/  HFMA2 R4, -RZ, RZ, 0, 0 ;  /* 0x00000000ff047431 */ /* 0x010fe400000001ff */
[----:B-----5:R-:W-:-:S04]  /*0190*/  IMAD.MOV R3, RZ, RZ, -R5 ;  /* 0x000000ffff037224 */ /* 0x020fc800078e0a05 */
[----:B------:R-:W-:-:S04]  /*01a0*/  IMAD R3, R3, R6, RZ ;  /* 0x0000000603037224 */ /* 0x000fc800078e02ff */
[----:B------:R-:W-:-:S04]  /*01b0*/  IMAD.HI.U32 R5, R5, R3, R4 ;  /* 0x0000000305057227 */ /* 0x000fc800078e0004 */
[----:B------:R-:W-:-:S04]  /*01c0*/  IMAD.MOV.U32 R3, RZ, RZ, R7 ;  /* 0x000000ffff037224 */ /* 0x000fc800078e0007 */
[----:B------:R-:W-:-:S04]  /*01d0*/  IMAD.HI.U32 R5, R5, R3, RZ ;  /* 0x0000000305057227 */ /* 0x000fc800078e00ff */
[----:B------:R-:W-:-:S04]  /*01e0*/  IMAD.MOV R5, RZ, RZ, -R5 ;  /* 0x000000ffff057224 */ /* 0x000fc800078e0a05 */
[C---:B------:R-:W-:Y:S02]  /*01f0*/  IMAD R3, R6.reuse, R5, R3 ;  /* 0x0000000506037224 */ /* 0x040fe400078e0203 */
[----:B------:R-:W4:Y:S03]  /*0200*/  LDC.64 R4, c[0x0][0x398] ;  /* 0x0000e600ff047b82 */ /* 0x000f260000000a00 */
[----:B------:R-:W-:-:S13]  /*0210*/  ISETP.GT.U32.AND P0, PT, R6, R3, PT ;  /* 0x000000030600720c */ /* 0x000fda0003f04070 */
[----:B------:R-:W-:Y:S02]  /*0220*/  @!P0 IADD3 R3, PT, PT, R3, -R6, RZ ;  /* 0x8000000603038210 */ /* 0x000fe40007ffe0ff */
[----:B------:R-:W-:Y:S02]  /*0230*/  ISETP.NE.AND P0, PT, R10, RZ, PT ;  /* 0x000000ff0a00720c */ /* 0x000fe40003f05270 */
[----:B------:R-:W-:Y:S02]  /*0240*/  ISETP.GT.U32.AND P1, PT, R6, R3, PT ;  /* 0x000000030600720c */ /* 0x000fe40003f24070 */
[----:B----4-:R-:W-:-:S05]  /*0250*/  IADD3 R0, PT, PT, R4, -0x1, RZ ;  /* 0xffffffff04007810 */ /* 0x010fca0007ffe0ff */
[----:B-1----:R-:W-:Y:S01]  /*0260*/  IMAD R0, R0, UR4, RZ ;  /* 0x0000000400007c24 */ /* 0x002fe2000f8e02ff */
[----:B------:R-:W1:Y:S05]  /*0270*/  LDCU.64 UR4, c[0x0][0x358] ;  /* 0x00006b00ff0477ac */ /* 0x000e6a0008000a00 */
[----:B------:R-:W-:-:S04]  /*0280*/  @!P1 IMAD.IADD R3, R3, 0x1, -R6 ;  /* 0x0000000103039824 */ /* 0x000fc800078e0a06 */
[----:B------:R-:W-:Y:S01]  /*0290*/  @!P2 IMAD.MOV R3, RZ, RZ, -R3 ;  /* 0x000000ffff03a224 */ /* 0x000fe200078e0a03 */
[----:B------:R-:W-:Y:S02]  /*02a0*/  @!P0 LOP3.LUT R3, RZ, R10, RZ, 0x33, !PT ;  /* 0x0000000aff038212 */ /* 0x000fe400078e33ff */
[----:B------:R-:W4:Y:S02]  /*02b0*/  LDC.64 R10, c[0x0][0x3b0] ;  /* 0x0000ec00ff0a7b82 */ /* 0x000f240000000a00 */
[----:B------:R-:W-:-:S05]  /*02c0*/  IADD3 R41, PT, PT, R2, -R3, RZ ;  /* 0x8000000302297210 */ /* 0x000fca0007ffe0ff */
[----:B------:R-:W-:-:S04]  /*02d0*/  IMAD R5, R5, 0x2, R41 ;  /* 0x0000000205057824 */ /* 0x000fc800078e0229 */
[----:B---3--:R-:W-:Y:S01]  /*02e0*/  IMAD.WIDE R36, R5, 0x8, R36 ;  /* 0x0000000805247825 */ /* 0x008fe200078e0224 */
[----:B------:R-:W-:Y:S02]  /*02f0*/  SHF.R.S32.HI R13, RZ, 0x1f, R41 ;  /* 0x0000001fff0d7819 */ /* 0x000fe40000011429 */
[C---:B------:R-:W-:Y:S02]  /*0300*/  IADD3 R14, P0, PT, R41.reuse, R8, RZ ;  /* 0x00000008290e7210 */ /* 0x040fe40007f1e0ff */
[----:B------:R-:W-:Y:S01]  /*0310*/  IADD3 R15, PT, PT, R41, R9, RZ ;  /* 0x00000009290f7210 */ /* 0x000fe20007ffe0ff */
[----:B------:R-:W-:Y:S01]  /*0320*/  IMAD.WIDE R30, R0, 0x8, R36 ;  /* 0x00000008001e7825 */ /* 0x000fe200078e0224 */
[----:B-1----:R-:W3:Y:S03]  /*0330*/  LDG.E.64 R16, desc[UR4][R36.64] ;  /* 0x0000000424107981 */ /* 0x002ee6000c1e1b00 */
[----:B------:R-:W-:-:S04]  /*0340*/  IMAD.WIDE R4, R9, 0x8, R30 ;  /* 0x0000000809047825 */ /* 0x000fc800078e021e */
[C---:B------:R-:W-:Y:S02]  /*0350*/  IMAD.WIDE R6, R8.reuse, 0x8, R4 ;  /* 0x0000000808067825 */ /* 0x040fe400078e0204 */
[----:B------:R-:W5:Y:S02]  /*0360*/  LDG.E.64 R4, desc[UR4][R4.64] ;  /* 0x0000000404047981 */ /* 0x000f64000c1e1b00 */
[C---:B------:R-:W-:Y:S02]  /*0370*/  IMAD.WIDE R34, R8.reuse, 0x8, R30 ;  /* 0x0000000808227825 */ /* 0x040fe400078e021e */
[----:B------:R-:W5:Y:S02]  /*0380*/  LDG.E.64 R6, desc[UR4][R6.64+-0x8] ;  /* 0xfffff80406067981 */ /* 0x000f64000c1e1b00 */
[----:B------:R-:W-:Y:S02]  /*0390*/  IMAD.WIDE R22, R9, 0x8, R36 ;  /* 0x0000000809167825 */ /* 0x000fe400078e0224 */
[----:B------:R-:W3:Y:S02]  /*03a0*/  LDG.E.64 R34, desc[UR4][R34.64+-0x8] ;  /* 0xfffff80422227981 */ /* 0x000ee4000c1e1b00 */
[----:B------:R-:W-:-:S02]  /*03b0*/  IMAD.WIDE R32, R8, 0x8, R22 ;  /* 0x0000000808207825 */ /* 0x000fc400078e0216 */
[----:B------:R-:W3:Y:S02]  /*03c0*/  LDG.E.64 R30, desc[UR4][R30.64] ;  /* 0x000000041e1e7981 */ /* 0x000ee4000c1e1b00 */
[C---:B------:R-:W-:Y:S01]  /*03d0*/  IMAD.WIDE R28, R8.reuse, 0x8, R36 ;  /* 0x00000008081c7825 */ /* 0x040fe200078e0224 */
[----:B------:R-:W-:Y:S01]  /*03e0*/  LEA.HI.X.SX32 R13, R8, R13, 0x1, P0 ;  /* 0x0000000d080d7211 */ /* 0x000fe200000f0eff */
[----:B------:R-:W3:Y:S01]  /*03f0*/  LDG.E.64 R32, desc[UR4][R32.64+-0x8] ;  /* 0xfffff80420207981 */ /* 0x000ee2000c1e1b00 */
[C---:B--2---:R-:W-:Y:S01]  /*0400*/  LEA R12, P0, R14.reuse, UR6, 0x3 ;  /* 0x000000060e0c7c11 */ /* 0x044fe2000f8018ff */
[----:B----4-:R-:W-:Y:S01]  /*0410*/  IMAD.WIDE R26, R41, 0x8, R10 ;  /* 0x00000008291a7825 */ /* 0x010fe200078e020a */
[----:B------:R-:W1:Y:S01]  /*0420*/  LDCU UR6, c[0x0][0x3c0] ;  /* 0x00007800ff0677ac */ /* 0x000e620008000800 */
[----:B------:R-:W2:Y:S01]  /*0430*/  LDG.E.64 R28, desc[UR4][R28.64+-0x8] ;  /* 0xfffff8041c1c7981 */ /* 0x000ea2000c1e1b00 */
[----:B------:R-:W-:Y:S01]  /*0440*/  LEA.HI.X R13, R14, UR7, R13, 0x3, P0 ;  /* 0x000000070e0d7c11 */ /* 0x000fe200080f1c0d */
[----:B------:R-:W-:-:S02]  /*0450*/  IMAD.WIDE R14, R15, 0x8, R10 ;  /* 0x000000080f0e7825 */ /* 0x000fc400078e020a */
[----:B------:R-:W4:Y:S02]  /*0460*/  LDG.E.64 R22, desc[UR4][R22.64] ;  /* 0x0000000416167981 */ /* 0x000f24000c1e1b00 */
[----:B0-----:R-:W-:Y:S02]  /*0470*/  IMAD.WIDE R24, R41, 0x8, R24 ;  /* 0x0000000829187825 */ /* 0x001fe400078e0218 */
[----:B------:R-:W4:Y:S04]  /*0480*/  LDG.E.64 R20, desc[UR4][R26.64] ;  /* 0x000000041a147981 */ /* 0x000f28000c1e1b00 */
[----:B------:R-:W4:Y:S04]  /*0490*/  LDG.E.64 R18, desc[UR4][R24.64] ;  /* 0x0000000418127981 */ /* 0x000f28000c1e1b00 */
[----:B------:R-:W4:Y:S04]  /*04a0*/  LDG.E.64 R14, desc[UR4][R14.64] ;  /* 0x000000040e0e7981 */ /* 0x000f28000c1e1b00 */
[----:B------:R-:W4:Y:S01]  /*04b0*/  LDG.E.64 R12, desc[UR4][R12.64+-0x8] ;  /* 0xfffff8040c0c7981 */ /* 0x000f22000c1e1b00 */
[----:B-1----:R-:W-:Y:S01]  /*04c0*/  ISETP.NE.AND P0, PT, RZ, UR6, PT ;  /* 0x00000006ff007c0c */ /* 0x002fe2000bf05270 */
[----:B-----5:R-:W-:-:S08]  /*04d0*/  DADD R6, -R4, R6 ;  /* 0x0000000004067229 */ /* 0x020fd00000000106 */
[----:B---3--:R-:W-:-:S08]  /*04e0*/  DADD R6, -R34, R6 ;  /* 0x0000000022067229 */ /* 0x008fd00000000106 */
[----:B------:R-:W-:Y:S02]  /*04f0*/  DADD R6, -R32, R6 ;  /* 0x0000000020067229 */ /* 0x000fe40000000106 */
[----:B------:R-:W-:-:S06]  /*0500*/  DADD R10, -R30, R4 ;  /* 0x000000001e0a7229 */ /* 0x000fcc0000000104 */
[----:B--2---:R-:W-:Y:S02]  /*0510*/  DADD R6, R28, R6 ;  /* 0x000000001c067229 */ /* 0x004fe40000000006 */
[----:B----4-:R-:W-:-:S06]  /*0520*/  DADD R10, -R22, R10 ;  /* 0x00000000160a7229 */ /* 0x010fcc000000010a */
[----:B------:R-:W-:Y:S02]  /*0530*/  DADD R8, R30, R6 ;  /* 0x000000001e087229 */ /* 0x000fe40000000006 */
[----:B------:R-:W-:Y:S02]  /*0540*/  DADD R14, R14, -R20 ;  /* 0x000000000e0e7229 */ /* 0x000fe40000000814 */
[----:B------:R-:W-:Y:S02]  /*0550*/  DADD R10, R16, R10 ;  /* 0x00000000100a7229 */ /* 0x000fe4000000000a */
[----:B------:R-:W-:Y:S02]  /*0560*/  DADD R12, R12, -R18 ;  /* 0x000000000c0c7229 */ /* 0x000fe40000000812 */
[----:B------:R-:W-:Y:S01]  /*0570*/  DADD R8, R22, R8 ;  /* 0x0000000016087229 */ /* 0x000fe20000000008 */
[----:B------:R-:W-:Y:S01]  /*0580*/  CS2R R6, SRZ ;  /* 0x0000000000067805 */ /* 0x000fe2000001ff00 */
[----:B------:R-:W-:Y:S01]  /*0590*/  IMAD.WIDE R4, R41, 0x8, R38 ;  /* 0x0000000829047825 */ /* 0x000fe200078e0226 */
[----:B------:R-:W-:Y:S08]  /*05a0*/  @!P0 BRA `(.L_x_9) ;  /* 0x0000000000588947 */ /* 0x000ff00003800000 */
[----:B------:R-:W-:Y:S01]  /*05b0*/  IMAD.IADD R41, R41, 0x1, R0 ;  /* 0x0000000129297824 */ /* 0x000fe200078e0200 */
[----:B------:R-:W2:Y:S03]  /*05c0*/  LDG.E.64 R6, desc[UR4][R4.64] ;  /* 0x0000000404067981 */ /* 0x000ea6000c1e1b00 */
[----:B------:R-:W-:-:S05]  /*05d0*/  IMAD.WIDE R40, R41, 0x8, R38 ;  /* 0x0000000829287825 */ /* 0x000fca00078e0226 */
[----:B------:R-:W2:Y:S01]  /*05e0*/  LDG.E.64 R38, desc[UR4][R40.64] ;  /* 0x0000000428267981 */ /* 0x000ea2000c1e1b00 */
[----:B------:R-:W-:Y:S01]  /*05f0*/  BSSY.RECONVERGENT B0, `(.L_x_9) ;  /* 0x0000011000007945 */ /* 0x000fe20003800200 */
[----:B--2---:R-:W-:-:S06]  /*0600*/  DADD R38, R38, -R6 ;  /* 0x0000000026267229 */ /* 0x004fcc0000000806 */
[----:B------:R-:W0:Y:S04]  /*0610*/  MUFU.RCP64H R7, R39 ;  /* 0x0000002700077308 */ /* 0x000e280000001800 */
[----:B------:R-:W-:-:S06]  /*0620*/  IADD3 R6, PT, PT, R39, 0x300402, RZ ;  /* 0x0030040227067810 */ /* 0x000fcc0007ffe0ff */
[----:B0-----:R-:W-:-:S08]  /*0630*/  DFMA R42, -R38, R6, 1 ;  /* 0x3ff00000262a742b */ /* 0x001fd00000000106 */
[----:B------:R-:W-:Y:S01]  /*0640*/  DFMA R42, R42, R42, R42 ;  /* 0x0000002a2a2a722b */ /* 0x000fe2000000002a */
[----:B------:R-:W-:-:S07]  /*0650*/  FSETP.GEU.AND P1, PT, |R6|, 5.8789094863358348022e-39, PT ;  /* 0x004004020600780b */ /* 0x000fce0003f2e200 */
[----:B------:R-:W-:-:S08]  /*0660*/  DFMA R42, R6, R42, R6 ;  /* 0x0000002a062a722b */ /* 0x000fd00000000006 */
[----:B------:R-:W-:-:S08]  /*0670*/  DFMA R44, -R38, R42, 1 ;  /* 0x3ff00000262c742b */ /* 0x000fd0000000012a */
[----:B------:R-:W-:Y:S01]  /*0680*/  DFMA R6, R42, R44, R42 ;  /* 0x0000002c2a06722b */ /* 0x000fe2000000002a */
[----:B------:R-:W-:Y:S10]  /*0690*/  @P1 BRA `(.L_x_10) ;  /* 0x0000000000181947 */ /* 0x000ff40003800000 */
[----:B------:R-:W-:Y:S02]  /*06a0*/  LOP3.LUT R42, R39, 0x7fffffff, RZ, 0xc0, !PT ;  /* 0x7fffffff272a7812 */ /* 0x000fe400078ec0ff */
[----:B------:R-:W-:-:S03]  /*06b0*/  MOV R0, 0x6e0 ;  /* 0x000006e000007802 */ /* 0x000fc60000000f00 */
[----:B------:R-:W-:-:S07]  /*06c0*/  VIADD R42, R42, 0xfff00000 ;  /* 0xfff000002a2a7836 */ /* 0x000fce0000000000 */
[----:B------:R-:W-:Y:S05]  /*06d0*/  CALL.REL.NOINC `($__internal_1_$__cuda_sm20_dblrcp_rn_slowpath_v3) ;  /* 0x0000000400347944 */ /* 0x000fea0003c00000 */
[----:B------:R-:W-:Y:S01]  /*06e0*/  MOV R6, R40 ;  /* 0x0000002800067202 */ /* 0x000fe20000000f00 */
[----:B------:R-:W-:-:S07]  /*06f0*/  IMAD.MOV.U32 R7, RZ, RZ, R41 ;  /* 0x000000ffff077224 */ /* 0x000fce00078e0029 */
.L_x_10:
[----:B------:R-:W-:Y:S05]  /*0700*/  BSYNC.RECONVERGENT B0 ;  /* 0x0000000000007941 */ /* 0x000fea0003800200 */
.L_x_9:
[----:B------:R-:W-:-:S06]  /*0710*/  IMAD.WIDE R42, R3, 0x8, R24 ;  /* 0x00000008032a7825 */ /* 0x000fcc00078e0218 */
[----:B------:R-:W2:Y:S01]  /*0720*/  LDG.E.64 R42, desc[UR4][R42.64] ;  /* 0x000000042a2a7981 */ /* 0x000ea2000c1e1b00 */
[----:B------:R-:W0:Y:S01]  /*0730*/  MUFU.RCP64H R25, R13 ;  /* 0x0000000d00197308 */ /* 0x000e220000001800 */
[----:B------:R-:W-:Y:S01]  /*0740*/  IADD3 R24, PT, PT, R13, 0x300402, RZ ;  /* 0x003004020d187810 */ /* 0x000fe20007ffe0ff */
[----:B------:R-:W-:Y:S03]  /*0750*/  BSSY.RECONVERGENT B0, `(.L_x_11) ;  /* 0x000000f000007945 */ /* 0x000fe60003800200 */
[----:B------:R-:W-:Y:S02]  /*0760*/  FSETP.GEU.AND P1, PT, |R24|, 5.8789094863358348022e-39, PT ;  /* 0x004004021800780b */ /* 0x000fe40003f2e200 */
[----:B0-----:R-:W-:-:S08]  /*0770*/  DFMA R38, -R12, R24, 1 ;  /* 0x3ff000000c26742b */ /* 0x001fd00000000118 */
[----:B------:R-:W-:-:S08]  /*0780*/  DFMA R38, R38, R38, R38 ;  /* 0x000000262626722b */ /* 0x000fd00000000026 */
[----:B------:R-:W-:-:S08]  /*0790*/  DFMA R38, R24, R38, R24 ;  /* 0x000000261826722b */ /* 0x000fd00000000018 */
[----:B------:R-:W-:-:S08]  /*07a0*/  DFMA R40, -R12, R38, 1 ;  /* 0x3ff000000c28742b */ /* 0x000fd00000000126 */
[----:B------:R-:W-:Y:S02]  /*07b0*/  DFMA R40, R38, R40, R38 ;  /* 0x000000282628722b */ /* 0x000fe40000000026 */
[----:B--2---:R-:W-:Y:S01]  /*07c0*/  DADD R18, -R18, R42 ;  /* 0x0000000012127229 */ /* 0x004fe2000000012a */
[----:B------:R-:W-:Y:S10]  /*07d0*/  @P1 BRA `(.L_x_12) ;  /* 0x0000000000181947 */ /* 0x000ff40003800000 */
[----:B------:R-:W-:Y:S01]  /*07e0*/  LOP3.LUT R42, R13, 0x7fffffff, RZ, 0xc0, !PT ;  /* 0x7fffffff0d2a7812 */ /* 0x000fe200078ec0ff */
[----:B------:R-:W-:Y:S01]  /*07f0*/  IMAD.MOV.U32 R38, RZ, RZ, R12 ;  /* 0x000000ffff267224 */ /* 0x000fe200078e000c */
[----:B------:R-:W-:Y:S02]  /*0800*/  MOV R39, R13 ;  /* 0x0000000d00277202 */ /* 0x000fe40000000f00 */
[----:B------:R-:W-:Y:S01]  /*0810*/  MOV R0, 0x840 ;  /* 0x0000084000007802 */ /* 0x000fe20000000f00 */
[----:B------:R-:W-:-:S07]  /*0820*/  VIADD R42, R42, 0xfff00000 ;  /* 0xfff000002a2a7836 */ /* 0x000fce0000000000 */
[----:B------:R-:W-:Y:S05]  /*0830*/  CALL.REL.NOINC `($__internal_1_$__cuda_sm20_dblrcp_rn_slowpath_v3) ;  /* 0x0000000000dc7944 */ /* 0x000fea0003c00000 */
.L_x_12:
[----:B------:R-:W-:Y:S05]  /*0840*/  BSYNC.RECONVERGENT B0 ;  /* 0x0000000000007941 */ /* 0x000fea0003800200 */
.L_x_11:
[----:B------:R-:W-:-:S06]  /*0850*/  IMAD.WIDE R12, R3, 0x8, R26 ;  /* 0x00000008030c7825 */ /* 0x000fcc00078e021a */
[----:B------:R-:W2:Y:S01]  /*0860*/  LDG.E.64 R12, desc[UR4][R12.64] ;  /* 0x000000040c0c7981 */ /* 0x000ea2000c1e1b00 */
[----:B------:R-:W0:Y:S01]  /*0870*/  MUFU.RCP64H R25, R15 ;  /* 0x0000000f00197308 */ /* 0x000e220000001800 */
[----:B------:R-:W-:Y:S01]  /*0880*/  IADD3 R24, PT, PT, R15, 0x300402, RZ ;  /* 0x003004020f187810 */ /* 0x000fe20007ffe0ff */
[----:B------:R-:W-:Y:S01]  /*0890*/  DMUL R18, R18, R40 ;  /* 0x0000002812127228 */ /* 0x000fe20000000000 */
[----:B------:R-:W-:Y:S02]  /*08a0*/  BSSY.RECONVERGENT B0, `(.L_x_13) ;  /* 0x000000f000007945 */ /* 0x000fe40003800200 */
        /* <DEDUP_REMOVED lines=14> */
.L_x_14:
[----:B------:R-:W-:Y:S05]  /*0990*/  BSYNC.RECONVERGENT B0 ;  /* 0x0000000000007941 */ /* 0x000fea0003800200 */
.L_x_13:
[----:B------:R-:W0:Y:S01]  /*09a0*/  @P0 LDC.64 R14, c[0x0][0x3b8] ;  /* 0x0000ee00ff0e0b82 */ /* 0x000e220000000a00 */
[----:B------:R-:W2:Y:S01]  /*09b0*/  @P0 LDG.E.64 R4, desc[UR4][R4.64] ;  /* 0x0000000404040981 */ /* 0x000ea2000c1e1b00 */
[----:B0-----:R-:W-:-:S06]  /*09c0*/  @P0 IMAD.WIDE R14, R2, 0x8, R14 ;  /* 0x00000008020e0825 */ /* 0x001fcc00078e020e */
[----:B------:R-:W2:Y:S01]  /*09d0*/  @P0 LDG.E.64 R14, desc[UR4][R14.64] ;  /* 0x000000040e0e0981 */ /* 0x000ea2000c1e1b00 */
[----:B------:R-:W-:Y:S02]  /*09e0*/  DADD R24, -R16, R28 ;  /* 0x0000000010187229 */ /* 0x000fe4000000011c */
[----:B------:R-:W-:Y:S02]  /*09f0*/  DADD R32, -R22, R32 ;  /* 0x0000000016207229 */ /* 0x000fe40000000120 */
[----:B------:R-:W-:Y:S02]  /*0a00*/  DADD R26, -R16, R22 ;  /* 0x00000000101a7229 */ /* 0x000fe40000000116 */
[----:B------:R-:W-:Y:S02]  /*0a10*/  DMUL R20, R20, R40 ;  /* 0x0000002814147228 */ /* 0x000fe40000000000 */
[----:B------:R-:W-:Y:S02]  /*0a20*/  DFMA R24, R18, R24, R16 ;  /* 0x000000181218722b */ /* 0x000fe40000000010 */
[----:B------:R-:W-:Y:S01]  /*0a30*/  DADD R32, -R28, R32 ;  /* 0x000000001c207229 */ /* 0x000fe20000000120 */
[----:B------:R-:W-:Y:S01]  /*0a40*/  CS2R R12, SRZ ;  /* 0x00000000000c7805 */ /* 0x000fe2000001ff00 */
[----:B------:R-:W-:-:S02]  /*0a50*/  DADD R34, -R30, R34 ;  /* 0x000000001e227229 */ /* 0x000fc40000000122 */
[----:B------:R-:W-:Y:S02]  /*0a60*/  DADD R30, -R16, R30 ;  /* 0x00000000101e7229 */ /* 0x000fe4000000011e */
[----:B------:R-:W-:-:S04]  /*0a70*/  DFMA R24, R20, R26, R24 ;  /* 0x0000001a1418722b */ /* 0x000fc80000000018 */
[----:B------:R-:W-:Y:S02]  /*0a80*/  DADD R34, -R28, R34 ;  /* 0x000000001c227229 */ /* 0x000fe40000000122 */
[----:B------:R-:W-:Y:S02]  /*0a90*/  DADD R8, -R16, R8 ;  /* 0x0000000010087229 */ /* 0x000fe40000000108 */
[----:B------:R-:W-:-:S06]  /*0aa0*/  DMUL R10, R10, R20 ;  /* 0x000000140a0a7228 */ /* 0x000fcc0000000000 */
[----:B------:R-:W-:Y:S01]  /*0ab0*/  DMUL R8, R20, R8 ;  /* 0x0000000814087228 */ /* 0x000fe20000000000 */
[----:B------:R-:W-:Y:S01]  /*0ac0*/  IMAD.WIDE R36, R3, 0x8, R36 ;  /* 0x0000000803247825 */ /* 0x000fe200078e0224 */
[----:B--2---:R-:W-:Y:S02]  /*0ad0*/  @P0 DADD R22, R14, -R4 ;  /* 0x000000000e160229 */ /* 0x004fe40000000804 */
[----:B------:R-:W-:-:S06]  /*0ae0*/  DADD R4, R16, R32 ;  /* 0x0000000010047229 */ /* 0x000fcc0000000020 */
[----:B------:R-:W-:Y:S02]  /*0af0*/  @P0 DMUL R12, R22, R6 ;  /* 0x00000006160c0228 */ /* 0x000fe40000000000 */
[----:B------:R-:W-:-:S06]  /*0b00*/  DMUL R4, R18, R4 ;  /* 0x0000000412047228 */ /* 0x000fcc0000000000 */
[----:B------:R-:W-:Y:S02]  /*0b10*/  DFMA R24, R12, R30, R24 ;  /* 0x0000001e0c18722b */ /* 0x000fe40000000018 */
[----:B------:R-:W-:-:S06]  /*0b20*/  DADD R6, R16, R34 ;  /* 0x0000000010067229 */ /* 0x000fcc0000000022 */
[----:B------:R-:W-:Y:S02]  /*0b30*/  DFMA R4, R20, R4, R24 ;  /* 0x000000041404722b */ /* 0x000fe40000000018 */
[----:B------:R-:W-:-:S06]  /*0b40*/  DMUL R6, R12, R6 ;  /* 0x000000060c067228 */ /* 0x000fcc0000000000 */
[-C--:B------:R-:W-:Y:S02]  /*0b50*/  DFMA R4, R10, R12.reuse, R4 ;  /* 0x0000000c0a04722b */ /* 0x080fe40000000004 */
[----:B------:R-:W-:-:S06]  /*0b60*/  DMUL R8, R8, R12 ;  /* 0x0000000c08087228 */ /* 0x000fcc0000000000 */
[----:B------:R-:W-:-:S08]  /*0b70*/  DFMA R4, R18, R6, R4 ;  /* 0x000000061204722b */ /* 0x000fd00000000004 */
[----:B------:R-:W-:-:S07]  /*0b80*/  DFMA R4, R18, R8, R4 ;  /* 0x000000081204722b */ /* 0x000fce0000000004 */
[----:B------:R-:W-:Y:S01]  /*0b90*/  STG.E.64 desc[UR4][R36.64], R4 ;  /* 0x0000000424007986 */ /* 0x000fe2000c101b04 */
[----:B------:R-:W-:Y:S05]  /*0ba0*/  EXIT ;  /* 0x000000000000794d */ /* 0x000fea0003800000 */
        .weak           $__internal_1_$__cuda_sm20_dblrcp_rn_slowpath_v3
        .type           $__internal_1_$__cuda_sm20_dblrcp_rn_slowpath_v3,@function
        .size           $__internal_1_$__cuda_sm20_dblrcp_rn_slowpath_v3,(.L_x_57 - $__internal_1_$__cuda_sm20_dblrcp_rn_slowpath_v3)
$__internal_1_$__cuda_sm20_dblrcp_rn_slowpath_v3:
[----:B------:R-:W-:Y:S01]  /*0bb0*/  DSETP.GTU.AND P1, PT, |R38|, +INF , PT ;  /* 0x7ff000002600742a */ /* 0x000fe20003f2c200 */
[----:B------:R-:W-:-:S13]  /*0bc0*/  BSSY.RECONVERGENT B1, `(.L_x_15) ;  /* 0x0000022000017945 */ /* 0x000fda0003800200 */
[----:B------:R-:W-:Y:S05]  /*0bd0*/  @P1 BRA `(.L_x_16) ;  /* 0x0000000000781947 */ /* 0x000fea0003800000 */
[----:B------:R-:W-:-:S04]  /*0be0*/  LOP3.LUT R43, R39, 0x7fffffff, RZ, 0xc0, !PT ;  /* 0x7fffffff272b7812 */ /* 0x000fc800078ec0ff */
[----:B------:R-:W-:-:S04]  /*0bf0*/  IADD3 R40, PT, PT, R43, -0x1, RZ ;  /* 0xffffffff2b287810 */ /* 0x000fc80007ffe0ff */
[----:B------:R-:W-:-:S13]  /*0c00*/  ISETP.GE.U32.AND P1, PT, R40, 0x7fefffff, PT ;  /* 0x7fefffff2800780c */ /* 0x000fda0003f26070 */
[----:B------:R-:W-:Y:S01]  /*0c10*/  @P1 LOP3.LUT R41, R39, 0x7ff00000, RZ, 0x3c, !PT ;  /* 0x7ff0000027291812 */ /* 0x000fe200078e3cff */
[----:B------:R-:W-:Y:S01]  /*0c20*/  @P1 IMAD.MOV.U32 R40, RZ, RZ, RZ ;  /* 0x000000ffff281224 */ /* 0x000fe200078e00ff */
[----:B------:R-:W-:Y:S06]  /*0c30*/  @P1 BRA `(.L_x_17) ;  /* 0x0000000000681947 */ /* 0x000fec0003800000 */
[----:B------:R-:W-:-:S13]  /*0c40*/  ISETP.GE.U32.AND P1, PT, R43, 0x1000001, PT ;  /* 0x010000012b00780c */ /* 0x000fda0003f26070 */
[----:B------:R-:W-:Y:S05]  /*0c50*/  @!P1 BRA `(.L_x_18) ;  /* 0x0000000000349947 */ /* 0x000fea0003800000 */
[----:B------:R-:W-:Y:S01]  /*0c60*/  IADD3 R41, PT, PT, R39, -0x3fe00000, RZ ;  /* 0xc020000027297810 */ /* 0x000fe20007ffe0ff */
[----:B------:R-:W-:-:S03]  /*0c70*/  IMAD.MOV.U32 R40, RZ, RZ, R38 ;  /* 0x000000ffff287224 */ /* 0x000fc600078e0026 */
[----:B------:R-:W0:Y:S03]  /*0c80*/  MUFU.RCP64H R43, R41 ;  /* 0x00000029002b7308 */ /* 0x000e260000001800 */
[----:B0-----:R-:W-:-:S08]  /*0c90*/  DFMA R44, -R40, R42, 1 ;  /* 0x3ff00000282c742b */ /* 0x001fd0000000012a */
[----:B------:R-:W-:-:S08]  /*0ca0*/  DFMA R44, R44, R44, R44 ;  /* 0x0000002c2c2c722b */ /* 0x000fd0000000002c */
[----:B------:R-:W-:-:S08]  /*0cb0*/  DFMA R44, R42, R44, R42 ;  /* 0x0000002c2a2c722b */ /* 0x000fd0000000002a */
[----:B------:R-:W-:-:S08]  /*0cc0*/  DFMA R42, -R40, R44, 1 ;  /* 0x3ff00000282a742b */ /* 0x000fd0000000012c */
[----:B------:R-:W-:-:S08]  /*0cd0*/  DFMA R42, R44, R42, R44 ;  /* 0x0000002a2c2a722b */ /* 0x000fd0000000002c */
[----:B------:R-:W-:-:S08]  /*0ce0*/  DMUL R42, R42, 2.2250738585072013831e-308 ;  /* 0x001000002a2a7828 */ /* 0x000fd00000000000 */
[----:B------:R-:W-:-:S08]  /*0cf0*/  DFMA R38, -R38, R42, 1 ;  /* 0x3ff000002626742b */ /* 0x000fd0000000012a */
[----:B------:R-:W-:-:S08]  /*0d00*/  DFMA R38, R38, R38, R38 ;  /* 0x000000262626722b */ /* 0x000fd00000000026 */
[----:B------:R-:W-:Y:S01]  /*0d10*/  DFMA R40, R42, R38, R42 ;  /* 0x000000262a28722b */ /* 0x000fe2000000002a */
[----:B------:R-:W-:Y:S10]  /*0d20*/  BRA `(.L_x_17) ;  /* 0x00000000002c7947 */ /* 0x000ff40003800000 */
.L_x_18:
[----:B------:R-:W-:-:S06]  /*0d30*/  DMUL R38, R38, 8.11296384146066816958e+31 ;  /* 0x4690000026267828 */ /* 0x000fcc0000000000 */
        /* <DEDUP_REMOVED lines=8> */
.L_x_16:
[----:B------:R-:W-:Y:S02]  /*0dc0*/  LOP3.LUT R41, R39, 0x80000, RZ, 0xfc, !PT ;  /* 0x0008000027297812 */ /* 0x000fe400078efcff */
[----:B------:R-:W-:-:S07]  /*0dd0*/  MOV R40, R38 ;  /* 0x0000002600287202 */ /* 0x000fce0000000f00 */
.L_x_17:
[----:B------:R-:W-:Y:S05]  /*0de0*/  BSYNC.RECONVERGENT B1 ;  /* 0x0000000000017941 */ /* 0x000fea0003800200 */
.L_x_15:
[----:B------:R-:W-:Y:S01]  /*0df0*/  IMAD.MOV.U32 R38, RZ, RZ, R0 ;  /* 0x000000ffff267224 */ /* 0x000fe200078e0000 */
[----:B------:R-:W-:-:S04]  /*0e00*/  MOV R39, 0x0 ;  /* 0x0000000000277802 */ /* 0x000fc80000000f00 */
[----:B------:R-:W-:Y:S05]  /*0e10*/  RET.REL.NODEC R38 `(_Z24max_to_trilin_gpu_kernelPdiiiiiiiS_S_S_i) ;  /* 0xfffffff026787950 */ /* 0x000fea0003c3ffff */
.L_x_19:
        /* <DEDUP_REMOVED lines=14> */
.L_x_57:


//--------------------- .text._Z19wavevisc_gpu_kernelPdS_S_S_S_iS_iiiiS_diS_ --------------------------
	.section	.text._Z19wavevisc_gpu_kernelPdS_S_S_S_iS_iiiiS_diS_,"ax",@progbits
	.align	128
        .global         _Z19wavevisc_gpu_kernelPdS_S_S_S_iS_iiiiS_diS_
        .type           _Z19wavevisc_gpu_kernelPdS_S_S_S_iS_iiiiS_diS_,@function
        .size           _Z19wavevisc_gpu_kernelPdS_S_S_S_iS_iiiiS_diS_,(.L_x_58 - _Z19wavevisc_gpu_kernelPdS_S_S_S_iS_iiiiS_diS_)
        .other          _Z19wavevisc_gpu_kernelPdS_S_S_S_iS_iiiiS_diS_,@"STO_CUDA_ENTRY STV_DEFAULT"
_Z19wavevisc_gpu_kernelPdS_S_S_S_iS_iiiiS_diS_:
.text._Z19wavevisc_gpu_kernelPdS_S_S_S_iS_iiiiS_diS_:
        /* <DEDUP_REMOVED lines=9> */
[----:B------:R-:W1:Y:S07]  /*0090*/  LDCU.64 UR6, c[0x0][0x358] ;  /* 0x00006b00ff0677ac */ /* 0x000e6e0008000a00 */
[----:B------:R-:W2:Y:S08]  /*00a0*/  LDC.64 R6, c[0x0][0x390] ;  /* 0x0000e400ff067b82 */ /* 0x000eb00000000a00 */
[----:B------:R-:W3:Y:S01]  /*00b0*/  LDC.64 R12, c[0x0][0x3a0] ;  /* 0x0000e800ff0c7b82 */ /* 0x000ee20000000a00 */
[----:B0-----:R-:W-:-:S07]  /*00c0*/  IMAD.WIDE R8, R2, 0x8, R8 ;  /* 0x0000000802087825 */ /* 0x001fce00078e0208 */
[----:B------:R-:W0:Y:S01]  /*00d0*/  LDC.64 R4, c[0x0][0x388] ;  /* 0x0000e200ff047b82 */ /* 0x000e220000000a00 */
[----:B-1----:R-:W4:Y:S01]  /*00e0*/  LDG.E.64 R8, desc[UR6][R8.64] ;  /* 0x0000000608087981 */ /* 0x002f22000c1e1b00 */
[----:B--2---:R-:W-:-:S06]  /*00f0*/  IMAD.WIDE R6, R2, 0x8, R6 ;  /* 0x0000000802067825 */ /* 0x004fcc00078e0206 */
[----:B------:R-:W2:Y:S01]  /*0100*/  LDG.E.64 R6, desc[UR6][R6.64] ;  /* 0x0000000606067981 */ /* 0x000ea2000c1e1b00 */
[----:B---3--:R-:W-:-:S06]  /*0110*/  IMAD.WIDE R12, R2, 0x8, R12 ;  /* 0x00000008020c7825 */ /* 0x008fcc00078e020c */
[----:B------:R-:W3:Y:S01]  /*0120*/  LDG.E.64 R12, desc[UR6][R12.64] ;  /* 0x000000060c0c7981 */ /* 0x000ee2000c1e1b00 */
[----:B0-----:R-:W-:-:S06]  /*0130*/  IMAD.WIDE R4, R2, 0x8, R4 ;  /* 0x0000000802047825 */ /* 0x001fcc00078e0204 */
[----:B------:R-:W5:Y:S01]  /*0140*/  LDG.E.64 R4, desc[UR6][R4.64] ;  /* 0x0000000604047981 */ /* 0x000f62000c1e1b00 */
[----:B------:R-:W-:Y:S01]  /*0150*/  BSSY.RECONVERGENT B0, `(.L_x_20) ;  /* 0x0000011000007945 */ /* 0x000fe20003800200 */
[----:B----4-:R-:W-:-:S08]  /*0160*/  DMUL R10, R8, R8 ;  /* 0x00000008080a7228 */ /* 0x010fd00000000000 */
[----:B--2---:R-:W-:-:S08]  /*0170*/  DFMA R10, R6, R6, R10 ;  /* 0x00000006060a722b */ /* 0x004fd0000000000a */
[----:B---3--:R-:W-:-:S06]  /*0180*/  DFMA R10, R12, R12, R10 ;  /* 0x0000000c0c0a722b */ /* 0x008fcc000000000a */
[----:B------:R-:W0:Y:S02]  /*0190*/  F2F.F32.F64 R0, R10 ;  /* 0x0000000a00007310 */ /* 0x000e240000301000 */
[----:B0-----:R-:W-:-:S06]  /*01a0*/  IADD3 R8, PT, PT, R0, -0xd000000, RZ ;  /* 0xf300000000087810 */ /* 0x001fcc0007ffe0ff */
[----:B------:R0:W1:Y:S01]  /*01b0*/  MUFU.RSQ R3, R0 ;  /* 0x0000000000037308 */ /* 0x0000620000001400 */
[----:B------:R-:W-:-:S13]  /*01c0*/  ISETP.GT.U32.AND P0, PT, R8, 0x727fffff, PT ;  /* 0x727fffff0800780c */ /* 0x000fda0003f04070 */
[----:B0-----:R-:W-:Y:S05]  /*01d0*/  @!P0 BRA `(.L_x_21) ;  /* 0x0000000000108947 */ /* 0x001fea0003800000 */
[----:B------:R-:W-:-:S07]  /*01e0*/  MOV R10, 0x200 ;  /* 0x00000200000a7802 */ /* 0x000fce0000000f00 */
[----:B-1---5:R-:W-:Y:S05]  /*01f0*/  CALL.REL.NOINC `($__internal_2_$__cuda_sm20_sqrt_rn_f32_slowpath) ;  /* 0x00000004004c7944 */ /* 0x022fea0003c00000 */
[----:B------:R-:W-:Y:S01]  /*0200*/  MOV R0, R3 ;  /* 0x0000000300007202 */ /* 0x000fe20000000f00 */
[----:B------:R-:W-:Y:S06]  /*0210*/  BRA `(.L_x_22) ;  /* 0x0000000000107947 */ /* 0x000fec0003800000 */
.L_x_21:
[----:B-1----:R-:W-:Y:S01]  /*0220*/  FMUL.FTZ R7, R0, R3 ;  /* 0x0000000300077220 */ /* 0x002fe20000410000 */
[----:B------:R-:W-:-:S03]  /*0230*/  FMUL.FTZ R3, R3, 0.5 ;  /* 0x3f00000003037820 */ /* 0x000fc60000410000 */
[----:B------:R-:W-:-:S04]  /*0240*/  FFMA R0, -R7, R7, R0 ;  /* 0x0000000707007223 */ /* 0x000fc80000000100 */
[----:B------:R-:W-:-:S07]  /*0250*/  FFMA R0, R0, R3, R7 ;  /* 0x0000000300007223 */ /* 0x000fce0000000007 */
.L_x_22:
[----:B------:R-:W-:Y:S05]  /*0260*/  BSYNC.RECONVERGENT B0 ;  /* 0x0000000000007941 */ /* 0x000fea0003800200 */
.L_x_20:
[----:B------:R-:W0:Y:S01]  /*0270*/  LDC R3, c[0x0][0x3bc] ;  /* 0x0000ef00ff037b82 */ /* 0x000e220000000800 */
[----:B------:R-:W0:Y:S01]  /*0280*/  LDCU.64 UR4, c[0x0][0x3c0] ;  /* 0x00007800ff0477ac */ /* 0x000e220008000a00 */
[----:B------:R-:W-:Y:S01]  /*0290*/  IABS R11, R2 ;  /* 0x00000002000b7213 */ /* 0x000fe20000000000 */
[----:B0-----:R-:W-:Y:S01]  /*02a0*/  IMAD R3, R3, UR4, RZ ;  /* 0x0000000403037c24 */ /* 0x001fe2000f8e02ff */
[----:B------:R-:W0:Y:S03]  /*02b0*/  LDCU UR4, c[0x0][0x3b8] ;  /* 0x00007700ff0477ac */ /* 0x000e260008000800 */
[----:B------:R-:W-:-:S05]  /*02c0*/  IMAD R3, R3, UR5, RZ ;  /* 0x0000000503037c24 */ /* 0x000fca000f8e02ff */
[-C--:B------:R-:W-:Y:S02]  /*02d0*/  IABS R12, R3.reuse ;  /* 0x00000003000c7213 */ /* 0x080fe40000000000 */
[----:B------:R-:W-:Y:S02]  /*02e0*/  IABS R10, R3 ;  /* 0x00000003000a7213 */ /* 0x000fe40000000000 */
[----:B------:R-:W1:Y:S02]  /*02f0*/  I2F.RP R8, R12 ;  /* 0x0000000c00087306 */ /* 0x000e640000209400 */
[----:B------:R-:W-:Y:S01]  /*0300*/  IADD3 R13, PT, PT, RZ, -R10, RZ ;  /* 0x8000000aff0d7210 */ /* 0x000fe20007ffe0ff */
[----:B0-----:R-:W-:-:S04]  /*0310*/  UIADD3 UR5, UPT, UPT, UR4, 0x1, URZ ;  /* 0x0000000104057890 */ /* 0x001fc8000fffe0ff */
[----:B------:R-:W-:Y:S01]  /*0320*/  UISETP.GE.U32.AND UP0, UPT, UR5, 0x3, UPT ;  /* 0x000000030500788c */ /* 0x000fe2000bf06070 */
[----:B-1----:R-:W0:Y:S02]  /*0330*/  MUFU.RCP R8, R8 ;  /* 0x0000000800087308 */ /* 0x002e240000001000 */
[----:B0-----:R-:W-:-:S06]  /*0340*/  IADD3 R6, PT, PT, R8, 0xffffffe, RZ ;  /* 0x0ffffffe08067810 */ /* 0x001fcc0007ffe0ff */
[----:B------:R0:W1:Y:S02]  /*0350*/  F2I.FTZ.U32.TRUNC.NTZ R7, R6 ;  /* 0x0000000600077305 */ /* 0x000064000021f000 */
[----:B0-----:R-:W-:Y:S02]  /*0360*/  HFMA2 R6, -RZ, RZ, 0, 0 ;  /* 0x00000000ff067431 */ /* 0x001fe400000001ff */
[----:B-1----:R-:W-:-:S04]  /*0370*/  IMAD.MOV R9, RZ, RZ, -R7 ;  /* 0x000000ffff097224 */ /* 0x002fc800078e0a07 */
[----:B------:R-:W-:-:S04]  /*0380*/  IMAD R9, R9, R12, RZ ;  /* 0x0000000c09097224 */ /* 0x000fc800078e02ff */
[----:B------:R-:W-:Y:S02]  /*0390*/  IMAD.HI.U32 R7, R7, R9, R6 ;  /* 0x0000000907077227 */ /* 0x000fe400078e0006 */
[----:B------:R-:W0:Y:S04]  /*03a0*/  LDC.64 R8, c[0x0][0x3b0] ;  /* 0x0000ec00ff087b82 */ /* 0x000e280000000a00 */
[----:B------:R-:W-:Y:S02]  /*03b0*/  IMAD.HI.U32 R10, R7, R11, RZ ;  /* 0x0000000b070a7227 */ /* 0x000fe400078e00ff */
[----:B------:R-:W1:Y:S02]  /*03c0*/  F2F.F64.F32 R6, R0 ;  /* 0x0000000000067310 */ /* 0x000e640000201800 */
[----:B------:R-:W-:-:S05]  /*03d0*/  IMAD R11, R10, R13, R11 ;  /* 0x0000000d0a0b7224 */ /* 0x000fca00078e020b */
[----:B------:R-:W-:Y:S01]  /*03e0*/  ISETP.GT.U32.AND P2, PT, R12, R11, PT ;  /* 0x0000000b0c00720c */ /* 0x000fe20003f44070 */
[----:B-1---5:R-:W-:Y:S01]  /*03f0*/  DADD R6, R4, R6 ;  /* 0x0000000004067229 */ /* 0x022fe20000000006 */
[C---:B0-----:R-:W-:Y:S01]  /*0400*/  IMAD.WIDE R4, R2.reuse, 0x8, R8 ;  /* 0x0000000802047825 */ /* 0x041fe200078e0208 */
[----:B------:R-:W-:-:S10]  /*0410*/  LOP3.LUT R8, R2, R3, RZ, 0x3c, !PT ;  /* 0x0000000302087212 */ /* 0x000fd400078e3cff */
[-C--:B------:R-:W-:Y:S01]  /*0420*/  @!P2 IADD3 R11, PT, PT, R11, -R12.reuse, RZ ;  /* 0x8000000c0b0ba210 */ /* 0x080fe20007ffe0ff */
[----:B------:R-:W-:Y:S01]  /*0430*/  @!P2 VIADD R10, R10, 0x1 ;  /* 0x000000010a0aa836 */ /* 0x000fe20000000000 */
[----:B------:R0:W-:Y:S01]  /*0440*/  STG.E.64 desc[UR6][R4.64], R6 ;  /* 0x0000000604007986 */ /* 0x0001e2000c101b06 */
[----:B------:R-:W-:Y:S01]  /*0450*/  BAR.SYNC.DEFER_BLOCKING 0x0 ;  /* 0x0000000000007b1d */ /* 0x000fe20000010000 */
[----:B------:R-:W-:Y:S02]  /*0460*/  ISETP.GE.U32.AND P0, PT, R11, R12, PT ;  /* 0x0000000c0b00720c */ /* 0x000fe40003f06070 */
[----:B------:R-:W-:Y:S02]  /*0470*/  ISETP.GE.AND P1, PT, R8, RZ, PT ;  /* 0x000000ff0800720c */ /* 0x000fe40003f26270 */
[----:B------:R-:W-:-:S09]  /*0480*/  ISETP.NE.AND P2, PT, R3, RZ, PT ;  /* 0x000000ff0300720c */ /* 0x000fd20003f45270 */
[----:B------:R-:W-:-:S04]  /*0490*/  @P0 IADD3 R10, PT, PT, R10, 0x1, RZ ;  /* 0x000000010a0a0810 */ /* 0x000fc80007ffe0ff */
[----:B------:R-:W-:-:S04]  /*04a0*/  MOV R15, R10 ;  /* 0x0000000a000f7202 */ /* 0x000fc80000000f00 */
[----:B------:R-:W-:Y:S02]  /*04b0*/  @!P1 IADD3 R15, PT, PT, -R15, RZ, RZ ;  /* 0x000000ff0f0f9210 */ /* 0x000fe40007ffe1ff */
[----:B------:R-:W-:Y:S01]  /*04c0*/  @!P2 LOP3.LUT R15, RZ, R3, RZ, 0x33, !PT ;  /* 0x00000003ff0fa212 */ /* 0x000fe200078e33ff */
[----:B0-----:R-:W-:Y:S06]  /*04d0*/  BRA.U !UP0, `(.L_x_23) ;  /* 0x0000000108547547 */ /* 0x001fec000b800000 */
[----:B------:R-:W0:Y:S01]  /*04e0*/  LDC.64 R12, c[0x0][0x3b0] ;  /* 0x0000ec00ff0c7b82 */ /* 0x000e220000000a00 */
[----:B------:R-:W-:-:S04]  /*04f0*/  ULEA.HI UR4, UR4, UR4, URZ, 0x1 ;  /* 0x0000000404047291 */ /* 0x000fc8000f8f08ff */
[----:B------:R-:W-:-:S12]  /*0500*/  USHF.R.S32.HI UR4, URZ, 0x1, UR4 ;  /* 0x00000001ff047899 */ /* 0x000fd80008011404 */
.L_x_26:
[----:B------:R-:W-:Y:S01]  /*0510*/  ISETP.GE.U32.AND P0, PT, R15, UR4, PT ;  /* 0x000000040f007c0c */ /* 0x000fe2000bf06070 */
[----:B------:R-:W-:-:S12]  /*0520*/  BSSY.RECONVERGENT B0, `(.L_x_24) ;  /* 0x000000b000007945 */ /* 0x000fd80003800200 */
[----:B-1----:R-:W-:Y:S05]  /*0530*/  @P0 BRA `(.L_x_25) ;  /* 0x0000000000240947 */ /* 0x002fea0003800000 */
[----:B------:R-:W-:Y:S01]  /*0540*/  VIADD R9, R2, UR4 ;  /* 0x0000000402097c36 */ /* 0x000fe20008000000 */
[----:B------:R-:W2:Y:S03]  /*0550*/  LDG.E.64 R6, desc[UR6][R4.64] ;  /* 0x0000000604067981 */ /* 0x000ea6000c1e1b00 */
[----:B0-----:R-:W-:-:S06]  /*0560*/  IMAD.WIDE.U32 R8, R9, 0x8, R12 ;  /* 0x0000000809087825 */ /* 0x001fcc00078e000c */
[----:B------:R-:W3:Y:S01]  /*0570*/  LDG.E.64 R8, desc[UR6][R8.64] ;  /* 0x0000000608087981 */ /* 0x000ee2000c1e1b00 */
[----:B--2---:R-:W-:Y:S08]  /*0580*/  F2F.F32.F64 R6, R6 ;  /* 0x0000000600067310 */ /* 0x004ff00000301000 */
[----:B---3--:R-:W0:Y:S02]  /*0590*/  F2F.F32.F64 R3, R8 ;  /* 0x0000000800037310 */ /* 0x008e240000301000 */
[----:B0-----:R-:W-:-:S06]  /*05a0*/  FMNMX R3, R6, R3, !PT ;  /* 0x0000000306037209 */ /* 0x001fcc0007800000 */
[----:B------:R-:W0:Y:S02]  /*05b0*/  F2F.F64.F32 R10, R3 ;  /* 0x00000003000a7310 */ /* 0x000e240000201800 */
[----:B0-----:R1:W-:Y:S02]  /*05c0*/  STG.E.64 desc[UR6][R4.64], R10 ;  /* 0x0000000a04007986 */ /* 0x0013e4000c101b06 */
.L_x_25:
[----:B------:R-:W-:Y:S05]  /*05d0*/  BSYNC.RECONVERGENT B0 ;  /* 0x0000000000007941 */ /* 0x000fea0003800200 */
.L_x_24:
[----:B------:R-:W-:Y:S01]  /*05e0*/  BAR.SYNC.DEFER_BLOCKING 0x0 ;  /* 0x0000000000007b1d */ /* 0x000fe20000010000 */
[----:B------:R-:W-:Y:S02]  /*05f0*/  UISETP.GT.U32.AND UP0, UPT, UR4, 0x1, UPT ;  /* 0x000000010400788c */ /* 0x000fe4000bf04070 */
[----:B------:R-:W-:-:S07]  /*0600*/  USHF.R.U32.HI UR5, URZ, 0x1, UR4 ;  /* 0x00000001ff057899 */ /* 0x000fce0008011604 */
[----:B------:R-:W-:Y:S01]  /*0610*/  UMOV UR4, UR5 ;  /* 0x0000000500047c82 */ /* 0x000fe20008000000 */
[----:B------:R-:W-:Y:S05]  /*0620*/  BRA.U UP0, `(.L_x_26) ;  /* 0xfffffffd00b87547 */ /* 0x000fea000b83ffff */
.L_x_23:
[----:B-1----:R-:W1:Y:S01]  /*0630*/  LDC.64 R4, c[0x0][0x3b0] ;  /* 0x0000ec00ff047b82 */ /* 0x002e620000000a00 */
[----:B------:R-:W-:Y:S01]  /*0640*/  IADD3 R3, PT, PT, R2, -R15, RZ ;  /* 0x8000000f02037210 */ /* 0x000fe20007ffe0ff */
[----:B------:R-:W2:Y:S06]  /*0650*/  LDCU.64 UR8, c[0x0][0x3d0] ;  /* 0x00007a00ff0877ac */ /* 0x000eac0008000a00 */
[----:B------:R-:W3:Y:S08]  /*0660*/  LDC.64 R8, c[0x0][0x3e0] ;  /* 0x0000f800ff087b82 */ /* 0x000ef00000000a00 */
[----:B------:R-:W4:Y:S01]  /*0670*/  LDC.64 R10, c[0x0][0x380] ;  /* 0x0000e000ff0a7b82 */ /* 0x000f220000000a00 */
[----:B-1----:R-:W-:-:S07]  /*0680*/  IMAD.WIDE R4, R3, 0x8, R4 ;  /* 0x0000000803047825 */ /* 0x002fce00078e0204 */
[----:B------:R-:W1:Y:S01]  /*0690*/  LDC R3, c[0x0][0x3d8] ;  /* 0x0000f600ff037b82 */ /* 0x000e620000000800 */
[----:B------:R-:W2:Y:S01]  /*06a0*/  LDG.E.64 R4, desc[UR6][R4.64] ;  /* 0x0000000604047981 */ /* 0x000ea2000c1e1b00 */
[----:B---3--:R-:W-:-:S06]  /*06b0*/  IMAD.WIDE R8, R15, 0x8, R8 ;  /* 0x000000080f087825 */ /* 0x008fcc00078e0208 */
[----:B------:R-:W3:Y:S01]  /*06c0*/  LDG.E.64 R8, desc[UR6][R8.64] ;  /* 0x0000000608087981 */ /* 0x000ee2000c1e1b00 */
[----:B-1----:R-:W-:-:S05]  /*06d0*/  LEA R3, R3, R2, 0x1 ;  /* 0x0000000203037211 */ /* 0x002fca00078e08ff */
[----:B----4-:R-:W-:Y:S01]  /*06e0*/  IMAD.WIDE R2, R3, 0x8, R10 ;  /* 0x0000000803027825 */ /* 0x010fe200078e020a */
[----:B--2---:R-:W-:-:S08]  /*06f0*/  DMUL R6, R4, UR8 ;  /* 0x0000000804067c28 */ /* 0x004fd00008000000 */
[----:B---3--:R-:W-:-:S07]  /*0700*/  DMUL R6, R6, R8 ;  /* 0x0000000806067228 */ /* 0x008fce0000000000 */
[----:B------:R-:W-:Y:S01]  /*0710*/  STG.E.64 desc[UR6][R2.64], R6 ;  /* 0x0000000602007986 */ /* 0x000fe2000c101b06 */
[----:B------:R-:W-:Y:S05]  /*0720*/  EXIT ;  /* 0x000000000000794d */ /* 0x000fea0003800000 */
        .weak           $__internal_2_$__cuda_sm20_sqrt_rn_f32_slowpath
        .type           $__internal_2_$__cuda_sm20_sqrt_rn_f32_slowpath,@function
        .size           $__internal_2_$__cuda_sm20_sqrt_rn_f32_slowpath,(.L_x_58 - $__internal_2_$__cuda_sm20_sqrt_rn_f32_slowpath)
$__internal_2_$__cuda_sm20_sqrt_rn_f32_slowpath:
[----:B------:R-:W-:-:S13]  /*0730*/  LOP3.LUT P0, RZ, R0, 0x7fffffff, RZ, 0xc0, !PT ;  /* 0x7fffffff00ff7812 */ /* 0x000fda000780c0ff */
[----:B------:R-:W-:Y:S01]  /*0740*/  @!P0 MOV R3, R0 ;  /* 0x0000000000038202 */ /* 0x000fe20000000f00 */
[----:B------:R-:W-:Y:S06]  /*0750*/  @!P0 BRA `(.L_x_27) ;  /* 0x0000000000408947 */ /* 0x000fec0003800000 */
[----:B------:R-:W-:-:S13]  /*0760*/  FSETP.GEU.FTZ.AND P0, PT, R0, RZ, PT ;  /* 0x000000ff0000720b */ /* 0x000fda0003f1e000 */
[----:B------:R-:W-:Y:S01]  /*0770*/  @!P0 IMAD.MOV.U32 R3, RZ, RZ, 0x7fffffff ;  /* 0x7fffffffff038424 */ /* 0x000fe200078e00ff */
[----:B------:R-:W-:Y:S06]  /*0780*/  @!P0 BRA `(.L_x_27) ;  /* 0x0000000000348947 */ /* 0x000fec0003800000 */
[----:B------:R-:W-:-:S13]  /*0790*/  FSETP.GTU.FTZ.AND P0, PT, |R0|, +INF , PT ;  /* 0x7f8000000000780b */ /* 0x000fda0003f1c200 */
[----:B------:R-:W-:Y:S01]  /*07a0*/  @P0 FADD.FTZ R3, R0, 1 ;  /* 0x3f80000000030421 */ /* 0x000fe20000010000 */
[----:B------:R-:W-:Y:S06]  /*07b0*/  @P0 BRA `(.L_x_27) ;  /* 0x0000000000280947 */ /* 0x000fec0003800000 */
[----:B------:R-:W-:-:S13]  /*07c0*/  FSETP.NEU.FTZ.AND P0, PT, |R0|, +INF , PT ;  /* 0x7f8000000000780b */ /* 0x000fda0003f1d200 */
[----:B------:R-:W-:-:S04]  /*07d0*/  @P0 FFMA R6, R0, 1.84467440737095516160e+19, RZ ;  /* 0x5f80000000060823 */ /* 0x000fc800000000ff */
[----:B------:R-:W0:Y:S02]  /*07e0*/  @P0 MUFU.RSQ R3, R6 ;  /* 0x0000000600030308 */ /* 0x000e240000001400 */
[----:B0-----:R-:W-:Y:S01]  /*07f0*/  @P0 FMUL.FTZ R7, R6, R3 ;  /* 0x0000000306070220 */ /* 0x001fe20000410000 */
[----:B------:R-:W-:Y:S01]  /*0800*/  @P0 FMUL.FTZ R9, R3, 0.5 ;  /* 0x3f00000003090820 */ /* 0x000fe20000410000 */
[----:B------:R-:W-:Y:S02]  /*0810*/  @!P0 MOV R3, R0 ;  /* 0x0000000000038202 */ /* 0x000fe40000000f00 */
[----:B------:R-:W-:-:S04]  /*0820*/  @P0 FADD.FTZ R8, -R7, -RZ ;  /* 0x800000ff07080221 */ /* 0x000fc80000010100 */
[----:B------:R-:W-:-:S04]  /*0830*/  @P0 FFMA R8, R7, R8, R6 ;  /* 0x0000000807080223 */ /* 0x000fc80000000006 */
[----:B------:R-:W-:-:S04]  /*0840*/  @P0 FFMA R8, R8, R9, R7 ;  /* 0x0000000908080223 */ /* 0x000fc80000000007 */
[----:B------:R-:W-:-:S07]  /*0850*/  @P0 FMUL.FTZ R3, R8, 2.3283064365386962891e-10 ;  /* 0x2f80000008030820 */ /* 0x000fce0000410000 */
.L_x_27:
[----:B------:R-:W-:Y:S01]  /*0860*/  HFMA2 R7, -RZ, RZ, 0, 0 ;  /* 0x00000000ff077431 */ /* 0x000fe200000001ff */
[----:B------:R-:W-:-:S04]  /*0870*/  MOV R6, R10 ;  /* 0x0000000a00067202 */ /* 0x000fc80000000f00 */
[----:B------:R-:W-:Y:S05]  /*0880*/  RET.REL.NODEC R6 `(_Z19wavevisc_gpu_kernelPdS_S_S_S_iS_iiiiS_diS_) ;  /* 0xfffffff406dc7950 */ /* 0x000fea0003c3ffff */
.L_x_28:
        /* <DEDUP_REMOVED lines=15> */
.L_x_58:


//--------------------- .text._Z4mxm1PdiS_iS_iiiiii --------------------------
	.section	.text._Z4mxm1PdiS_iS_iiiiii,"ax",@progbits
	.align	128
        .global         _Z4mxm1PdiS_iS_iiiiii
        .type           _Z4mxm1PdiS_iS_iiiiii,@function
        .size           _Z4mxm1PdiS_iS_iiiiii,(.L_x_66 - _Z4mxm1PdiS_iS_iiiiii)
        .other          _Z4mxm1PdiS_iS_iiiiii,@"STO_CUDA_ENTRY STV_DEFAULT"
_Z4mxm1PdiS_iS_iiiiii:
.text._Z4mxm1PdiS_iS_iiiiii:
[----:B------:R-:W-:Y:S01]  /*0000*/  LDC R1, c[0x0][0x37c] ;  /* 0x0000df00ff017b82 */ /* 0x000fe20000000800 */
[----:B------:R-:W0:Y:S07]  /*0010*/  S2R R4, SR_TID.X ;  /* 0x0000000000047919 */ /* 0x000e2e0000002100 */
[----:B------:R-:W1:Y:S01]  /*0020*/  LDC.64 R2, c[0x0][0x3a8] ;  /* 0x0000ea00ff027b82 */ /* 0x000e620000000a00 */
[----:B------:R-:W1:Y:S07]  /*0030*/  LDCU UR5, c[0x0][0x388] ;  /* 0x00007100ff0577ac */ /* 0x000e6e0008000800 */
[----:B------:R-:W0:Y:S08]  /*0040*/  S2UR UR4, SR_CTAID.X ;  /* 0x00000000000479c3 */ /* 0x000e300000002500 */
[----:B------:R-:W0:Y:S01]  /*0050*/  LDC R5, c[0x0][0x360] ;  /* 0x0000d800ff057b82 */ /* 0x000e220000000800 */
[----:B-1----:R-:W-:-:S02]  /*0060*/  IMAD R0, R2, UR5, RZ ;  /* 0x0000000502007c24 */ /* 0x002fc4000f8e02ff */
[----:B0-----:R-:W-:Y:S02]  /*0070*/  IMAD R5, R5, UR4, R4 ;  /* 0x0000000405057c24 */ /* 0x001fe4000f8e0204 */
[----:B------:R-:W-:-:S05]  /*0080*/  IMAD R4, R0, R3, RZ ;  /* 0x0000000300047224 */ /* 0x000fca00078e02ff */
[----:B------:R-:W-:-:S13]  /*0090*/  ISETP.GE.AND P0, PT, R5, R4, PT ;  /* 0x000000040500720c */ /* 0x000fda0003f06270 */
[----:B------:R-:W-:Y:S05]  /*00a0*/  @P0 EXIT ;  /* 0x000000000000094d */ /* 0x000fea0003800000 */
[-C--:B------:R-:W-:Y:S01]  /*00b0*/  IABS R9, R0.reuse ;  /* 0x0000000000097213 */ /* 0x080fe20000000000 */
[----:B------:R-:W0:Y:S01]  /*00c0*/  LDCU.64 UR6, c[0x0][0x358] ;  /* 0x00006b00ff0677ac */ /* 0x000e220008000a00 */
[----:B------:R-:W-:Y:S02]  /*00d0*/  IABS R8, R0 ;  /* 0x0000000000087213 */ /* 0x000fe40000000000 */
[----:B------:R-:W1:Y:S08]  /*00e0*/  I2F.RP R3, R9 ;  /* 0x0000000900037306 */ /* 0x000e700000209400 */
[----:B-1----:R-:W1:Y:S02]  /*00f0*/  MUFU.RCP R3, R3 ;  /* 0x0000000300037308 */ /* 0x002e640000001000 */
[----:B-1----:R-:W-:-:S02]  /*0100*/  IADD3 R6, PT, PT, R3, 0xffffffe, RZ ;  /* 0x0ffffffe03067810 */ /* 0x002fc40007ffe0ff */
[----:B------:R-:W-:-:S04]  /*0110*/  IABS R3, R2 ;  /* 0x0000000200037213 */ /* 0x000fc80000000000 */
[----:B------:R1:W2:Y:S02]  /*0120*/  F2I.FTZ.U32.TRUNC.NTZ R7, R6 ;  /* 0x0000000600077305 */ /* 0x0002a4000021f000 */
[----:B-1----:R-:W-:Y:S02]  /*0130*/  HFMA2 R6, -RZ, RZ, 0, 0 ;  /* 0x00000000ff067431 */ /* 0x002fe400000001ff */
[----:B--2---:R-:W-:-:S04]  /*0140*/  IMAD.MOV R4, RZ, RZ, -R7 ;  /* 0x000000ffff047224 */ /* 0x004fc800078e0a07 */
[----:B------:R-:W-:Y:S01]  /*0150*/  IMAD R11, R4, R9, RZ ;  /* 0x00000009040b7224 */ /* 0x000fe200078e02ff */
[----:B------:R-:W-:-:S03]  /*0160*/  IABS R4, R5 ;  /* 0x0000000500047213 */ /* 0x000fc60000000000 */
[----:B------:R-:W-:-:S04]  /*0170*/  IMAD.HI.U32 R7, R7, R11, R6 ;  /* 0x0000000b07077227 */ /* 0x000fc800078e0006 */
[----:B------:R-:W-:Y:S02]  /*0180*/  IMAD.MOV R11, RZ, RZ, -R8 ;  /* 0x000000ffff0b7224 */ /* 0x000fe400078e0a08 */
[----:B------:R-:W-:Y:S02]  /*0190*/  IMAD.HI.U32 R6, R7, R4, RZ ;  /* 0x0000000407067227 */ /* 0x000fe400078e00ff */
[----:B------:R-:W1:Y:S02]  /*01a0*/  I2F.RP R7, R3 ;  /* 0x0000000300077306 */ /* 0x000e640000209400 */
[----:B------:R-:W-:-:S05]  /*01b0*/  IMAD R4, R6, R11, R4 ;  /* 0x0000000b06047224 */ /* 0x000fca00078e0204 */
[----:B------:R-:W-:Y:S01]  /*01c0*/  ISETP.GT.U32.AND P2, PT, R9, R4, PT ;  /* 0x000000040900720c */ /* 0x000fe20003f44070 */
[----:B-1----:R-:W1:-:S12]  /*01d0*/  MUFU.RCP R7, R7 ;  /* 0x0000000700077308 */ /* 0x002e580000001000 */
[-C--:B------:R-:W-:Y:S02]  /*01e0*/  @!P2 IADD3 R4, PT, PT, R4, -R9.reuse, RZ ;  /* 0x800000090404a210 */ /* 0x080fe40007ffe0ff */
[----:B------:R-:W-:Y:S02]  /*01f0*/  @!P2 IADD3 R6, PT, PT, R6, 0x1, RZ ;  /* 0x000000010606a810 */ /* 0x000fe40007ffe0ff */
[----:B------:R-:W-:Y:S02]  /*0200*/  ISETP.GE.U32.AND P0, PT, R4, R9, PT ;  /* 0x000000090400720c */ /* 0x000fe40003f06070 */
[----:B------:R-:W-:Y:S02]  /*0210*/  LOP3.LUT R4, R5, R0, RZ, 0x3c, !PT ;  /* 0x0000000005047212 */ /* 0x000fe400078e3cff */
[----:B------:R-:W-:Y:S02]  /*0220*/  ISETP.NE.AND P2, PT, R0, RZ, PT ;  /* 0x000000ff0000720c */ /* 0x000fe40003f45270 */
[----:B------:R-:W-:Y:S01]  /*0230*/  ISETP.GE.AND P1, PT, R4, RZ, PT ;  /* 0x000000ff0400720c */ /* 0x000fe20003f26270 */
[----:B-1----:R-:W-:-:S04]  /*0240*/  VIADD R8, R7, 0xffffffe ;  /* 0x0ffffffe07087836 */ /* 0x002fc80000000000 */
[----:B------:R1:W2:Y:S02]  /*0250*/  F2I.FTZ.U32.TRUNC.NTZ R9, R8 ;  /* 0x0000000800097305 */ /* 0x0002a4000021f000 */
[----:B------:R-:W-:-:S06]  /*0260*/  @P0 VIADD R6, R6, 0x1 ;  /* 0x0000000106060836 */ /* 0x000fcc0000000000 */
[----:B------:R-:W-:Y:S02]  /*0270*/  @!P1 IADD3 R6, PT, PT, -R6, RZ, RZ ;  /* 0x000000ff06069210 */ /* 0x000fe40007ffe1ff */
[----:B------:R-:W-:Y:S01]  /*0280*/  @!P2 LOP3.LUT R6, RZ, R0, RZ, 0x33, !PT ;  /* 0x00000000ff06a212 */ /* 0x000fe200078e33ff */
[----:B-1----:R-:W-:-:S03]  /*0290*/  IMAD.MOV.U32 R8, RZ, RZ, RZ ;  /* 0x000000ffff087224 */ /* 0x002fc600078e00ff */
[----:B------:R-:W-:Y:S01]  /*02a0*/  IADD3 R4, PT, PT, -R6, RZ, RZ ;  /* 0x000000ff06047210 */ /* 0x000fe20007ffe1ff */
[----:B--2---:R-:W-:-:S04]  /*02b0*/  IMAD.MOV R10, RZ, RZ, -R9 ;  /* 0x000000ffff0a7224 */ /* 0x004fc800078e0a09 */
[----:B------:R-:W-:Y:S02]  /*02c0*/  IMAD R15, R0, R4, R5 ;  /* 0x00000004000f7224 */ /* 0x000fe400078e0205 */
[----:B------:R-:W-:Y:S02]  /*02d0*/  IMAD R5, R10, R3, RZ ;  /* 0x000000030a057224 */ /* 0x000fe400078e02ff */
[----:B------:R-:W1:Y:S01]  /*02e0*/  LDC.64 R10, c[0x0][0x3a0] ;  /* 0x0000e800ff0a7b82 */ /* 0x000e620000000a00 */
[----:B------:R-:W-:Y:S01]  /*02f0*/  IABS R0, R15 ;  /* 0x0000000f00007213 */ /* 0x000fe20000000000 */
[----:B------:R-:W-:-:S06]  /*0300*/  IMAD.HI.U32 R8, R9, R5, R8 ;  /* 0x0000000509087227 */ /* 0x000fcc00078e0008 */
[----:B------:R-:W-:Y:S01]  /*0310*/  IMAD.HI.U32 R7, R8, R0, RZ ;  /* 0x0000000008077227 */ /* 0x000fe200078e00ff */
[----:B------:R-:W2:Y:S04]  /*0320*/  LDC.64 R4, c[0x0][0x3b8] ;  /* 0x0000ee00ff047b82 */ /* 0x000ea80000000a00 */
[----:B------:R-:W-:-:S05]  /*0330*/  IADD3 R8, PT, PT, -R7, RZ, RZ ;  /* 0x000000ff07087210 */ /* 0x000fca0007ffe1ff */
[C---:B------:R-:W-:Y:S02]  /*0340*/  IMAD R8, R3.reuse, R8, R0 ;  /* 0x0000000803087224 */ /* 0x040fe400078e0200 */
[----:B------:R-:W3:Y:S03]  /*0350*/  LDC R0, c[0x0][0x398] ;  /* 0x0000e600ff007b82 */ /* 0x000ee60000000800 */
[----:B------:R-:W-:-:S13]  /*0360*/  ISETP.GT.U32.AND P2, PT, R3, R8, PT ;  /* 0x000000080300720c */ /* 0x000fda0003f44070 */
[-C--:B------:R-:W-:Y:S01]  /*0370*/  @!P2 IADD3 R8, PT, PT, R8, -R3.reuse, RZ ;  /* 0x800000030808a210 */ /* 0x080fe20007ffe0ff */
[----:B------:R-:W-:Y:S01]  /*0380*/  @!P2 VIADD R7, R7, 0x1 ;  /* 0x000000010707a836 */ /* 0x000fe20000000000 */
[----:B------:R-:W-:Y:S02]  /*0390*/  ISETP.NE.AND P2, PT, R2, RZ, PT ;  /* 0x000000ff0200720c */ /* 0x000fe40003f45270 */
[----:B------:R-:W-:Y:S02]  /*03a0*/  ISETP.GE.U32.AND P0, PT, R8, R3, PT ;  /* 0x000000030800720c */ /* 0x000fe40003f06070 */
[----:B------:R-:W-:Y:S01]  /*03b0*/  LOP3.LUT R3, R15, R2, RZ, 0x3c, !PT ;  /* 0x000000020f037212 */ /* 0x000fe200078e3cff */
[----:B------:R-:W4:Y:S03]  /*03c0*/  LDC.64 R8, c[0x0][0x3b0] ;  /* 0x0000ec00ff087b82 */ /* 0x000f260000000a00 */
[----:B------:R-:W-:Y:S01]  /*03d0*/  ISETP.GE.AND P1, PT, R3, RZ, PT ;  /* 0x000000ff0300720c */ /* 0x000fe20003f26270 */
[----:B--2---:R-:W-:-:S04]  /*03e0*/  IMAD R3, R6, R4, R15 ;  /* 0x0000000406037224 */ /* 0x004fc800078e020f */
[----:B-1----:R-:W-:Y:S02]  /*03f0*/  IMAD.WIDE R10, R3, 0x8, R10 ;  /* 0x00000008030a7825 */ /* 0x002fe400078e020a */
[----:B------:R-:W-:Y:S02]  /*0400*/  @P0 IADD3 R7, PT, PT, R7, 0x1, RZ ;  /* 0x0000000107070810 */ /* 0x000fe40007ffe0ff */
[----:B---3--:R-:W-:Y:S01]  /*0410*/  ISETP.GE.AND P0, PT, R0, 0x1, PT ;  /* 0x000000010000780c */ /* 0x008fe20003f06270 */
[----:B0-----:R0:W-:Y:S03]  /*0420*/  STG.E.64 desc[UR6][R10.64], RZ ;  /* 0x000000ff0a007986 */ /* 0x0011e6000c101b06 */
[----:B------:R-:W-:Y:S02]  /*0430*/  @!P1 IADD3 R7, PT, PT, -R7, RZ, RZ ;  /* 0x000000ff07079210 */ /* 0x000fe40007ffe1ff */
[----:B------:R-:W-:-:S05]  /*0440*/  @!P2 LOP3.LUT R7, RZ, R2, RZ, 0x33, !PT ;  /* 0x00000002ff07a212 */ /* 0x000fca00078e33ff */
[----:B------:R-:W-:Y:S02]  /*0450*/  IMAD.MOV R13, RZ, RZ, -R7 ;  /* 0x000000ffff0d7224 */ /* 0x000fe400078e0a07 */
[----:B0-----:R-:W-:Y:S05]  /*0460*/  @!P0 EXIT ;  /* 0x000000000000894d */ /* 0x001fea0003800000 */
[----:B------:R-:W-:Y:S01]  /*0470*/  ISETP.GE.U32.AND P0, PT, R0, 0x8, PT ;  /* 0x000000080000780c */ /* 0x000fe20003f06070 */
[----:B------:R-:W-:Y:S01]  /*0480*/  IMAD R4, R2, R13, R15 ;  /* 0x0000000d02047224 */ /* 0x000fe200078e020f */
[----:B------:R-:W-:Y:S01]  /*0490*/  LOP3.LUT R3, R0, 0x7, RZ, 0xc0, !PT ;  /* 0x0000000700037812 */ /* 0x000fe200078ec0ff */
[C---:B----4-:R-:W-:Y:S01]  /*04a0*/  IMAD R8, R6.reuse, R8, R5 ;  /* 0x0000000806087224 */ /* 0x050fe200078e0205 */
[----:B------:R-:W-:Y:S01]  /*04b0*/  CS2R R16, SRZ ;  /* 0x0000000000107805 */ /* 0x000fe2000001ff00 */
[----:B------:R-:W-:Y:S01]  /*04c0*/  IMAD R5, R6, R9, R4 ;  /* 0x0000000906057224 */ /* 0x000fe200078e0204 */
[----:B------:R-:W-:Y:S01]  /*04d0*/  ISETP.NE.AND P1, PT, R3, RZ, PT ;  /* 0x000000ff0300720c */ /* 0x000fe20003f25270 */
[----:B------:R-:W-:Y:S01]  /*04e0*/  IMAD R4, R7, R0, R8 ;  /* 0x0000000007047224 */ /* 0x000fe200078e0208 */
[----:B------:R-:W-:-:S05]  /*04f0*/  MOV R7, RZ ;  /* 0x000000ff00077202 */ /* 0x000fca0000000f00 */
[----:B------:R-:W-:Y:S06]  /*0500*/  @!P0 BRA `(.L_x_29) ;  /* 0x0000000000e48947 */ /* 0x000fec0003800000 */
[----:B------:R-:W0:Y:S01]  /*0510*/  LDCU.64 UR4, c[0x0][0x380] ;  /* 0x00007000ff0477ac */ /* 0x000e220008000a00 */
[----:B------:R-:W-:Y:S01]  /*0520*/  LOP3.LUT R7, R0, 0x7ffffff8, RZ, 0xc0, !PT ;  /* 0x7ffffff800077812 */ /* 0x000fe200078ec0ff */
[----:B------:R-:W-:Y:S01]  /*0530*/  IMAD.MOV.U32 R9, RZ, RZ, R5 ;  /* 0x000000ffff097224 */ /* 0x000fe200078e0005 */
[----:B------:R-:W-:Y:S02]  /*0540*/  MOV R8, R4 ;  /* 0x0000000400087202 */ /* 0x000fe40000000f00 */
[----:B------:R-:W-:Y:S02]  /*0550*/  CS2R R16, SRZ ;  /* 0x0000000000107805 */ /* 0x000fe4000001ff00 */
[----:B------:R-:W-:Y:S01]  /*0560*/  IADD3 R6, PT, PT, -R7, RZ, RZ ;  /* 0x000000ff07067210 */ /* 0x000fe20007ffe1ff */
[----:B0-----:R-:W-:-:S04]  /*0570*/  UIADD3 UR4, UP0, UPT, UR4, 0x20, URZ ;  /* 0x0000002004047890 */ /* 0x001fc8000ff1e0ff */
[----:B------:R-:W-:-:S12]  /*0580*/  UIADD3.X UR5, UPT, UPT, URZ, UR5, URZ, UP0, !UPT ;  /* 0x00000005ff057290 */ /* 0x000fd800087fe4ff */
.L_x_30:
[----:B------:R-:W0:Y:S01]  /*0590*/  LDC.64 R24, c[0x0][0x390] ;  /* 0x0000e400ff187b82 */ /* 0x000e220000000a00 */
[----:B------:R-:W-:Y:S01]  /*05a0*/  MOV R12, UR4 ;  /* 0x00000004000c7c02 */ /* 0x000fe20008000f00 */
[----:B------:R-:W-:-:S04]  /*05b0*/  IMAD.U32 R13, RZ, RZ, UR5 ;  /* 0x00000005ff0d7e24 */ /* 0x000fc8000f8e00ff */
[----:B------:R-:W-:-:S05]  /*05c0*/  IMAD.WIDE R12, R8, 0x8, R12 ;  /* 0x00000008080c7825 */ /* 0x000fca00078e020c */
[----:B--2---:R-:W2:Y:S01]  /*05d0*/  LDG.E.64 R14, desc[UR6][R12.64+-0x20] ;  /* 0xffffe0060c0e7981 */ /* 0x004ea2000c1e1b00 */
[----:B0-----:R-:W-:-:S05]  /*05e0*/  IMAD.WIDE R24, R9, 0x8, R24 ;  /* 0x0000000809187825 */ /* 0x001fca00078e0218 */
[----:B------:R-:W2:Y:S01]  /*05f0*/  LDG.E.64 R22, desc[UR6][R24.64] ;  /* 0x0000000618167981 */ /* 0x000ea2000c1e1b00 */
[----:B------:R-:W-:Y:S01]  /*0600*/  IMAD.WIDE R26, R2, 0x8, R24 ;  /* 0x00000008021a7825 */ /* 0x000fe200078e0218 */
[----:B--2---:R-:W-:-:S07]  /*0610*/  DFMA R22, R14, R22, R16 ;  /* 0x000000160e16722b */ /* 0x004fce0000000010 */
[----:B------:R0:W-:Y:S04]  /*0620*/  STG.E.64 desc[UR6][R10.64], R22 ;  /* 0x000000160a007986 */ /* 0x0001e8000c101b06 */
[----:B------:R-:W2:Y:S04]  /*0630*/  LDG.E.64 R16, desc[UR6][R12.64+-0x18] ;  /* 0xffffe8060c107981 */ /* 0x000ea8000c1e1b00 */
        /* <DEDUP_REMOVED lines=9> */
[----:B0-----:R-:W3:Y:S04]  /*06d0*/  LDG.E.64 R22, desc[UR6][R12.64+-0x8] ;  /* 0xfffff8060c167981 */ /* 0x001ee8000c1e1b00 */
[----:B------:R-:W3:Y:S01]  /*06e0*/  LDG.E.64 R14, desc[UR6][R24.64] ;  /* 0x00000006180e7981 */ /* 0x000ee2000c1e1b00 */
[----:B------:R-:W-:Y:S01]  /*06f0*/  IMAD.WIDE R26, R2, 0x8, R24 ;  /* 0x00000008021a7825 */ /* 0x000fe200078e0218 */
[----:B---3--:R-:W-:-:S07]  /*0700*/  DFMA R22, R22, R14, R18 ;  /* 0x0000000e1616722b */ /* 0x008fce0000000012 */
[----:B------:R0:W-:Y:S04]  /*0710*/  STG.E.64 desc[UR6][R10.64], R22 ;  /* 0x000000160a007986 */ /* 0x0001e8000c101b06 */
[----:B-1----:R-:W3:Y:S04]  /*0720*/  LDG.E.64 R16, desc[UR6][R12.64] ;  /* 0x000000060c107981 */ /* 0x002ee8000c1e1b00 */
[----:B------:R-:W3:Y:S02]  /*0730*/  LDG.E.64 R14, desc[UR6][R26.64] ;  /* 0x000000061a0e7981 */ /* 0x000ee4000c1e1b00 */
[----:B---3--:R-:W-:Y:S01]  /*0740*/  DFMA R16, R16, R14, R22 ;  /* 0x0000000e1010722b */ /* 0x008fe20000000016 */
[----:B------:R-:W-:-:S06]  /*0750*/  IMAD.WIDE R14, R2, 0x8, R26 ;  /* 0x00000008020e7825 */ /* 0x000fcc00078e021a */
[----:B------:R1:W-:Y:S04]  /*0760*/  STG.E.64 desc[UR6][R10.64], R16 ;  /* 0x000000100a007986 */ /* 0x0003e8000c101b06 */
[----:B--2---:R-:W2:Y:S04]  /*0770*/  LDG.E.64 R18, desc[UR6][R12.64+0x8] ;  /* 0x000008060c127981 */ /* 0x004ea8000c1e1b00 */
[----:B------:R-:W2:Y:S02]  /*0780*/  LDG.E.64 R20, desc[UR6][R14.64] ;  /* 0x000000060e147981 */ /* 0x000ea4000c1e1b00 */
[----:B--2---:R-:W-:Y:S01]  /*0790*/  DFMA R18, R18, R20, R16 ;  /* 0x000000141212722b */ /* 0x004fe20000000010 */
[----:B------:R-:W-:-:S06]  /*07a0*/  IMAD.WIDE R20, R2, 0x8, R14 ;  /* 0x0000000802147825 */ /* 0x000fcc00078e020e */
[----:B------:R2:W-:Y:S04]  /*07b0*/  STG.E.64 desc[UR6][R10.64], R18 ;  /* 0x000000120a007986 */ /* 0x0005e8000c101b06 */
[----:B0-----:R-:W3:Y:S04]  /*07c0*/  LDG.E.64 R22, desc[UR6][R12.64+0x10] ;  /* 0x000010060c167981 */ /* 0x001ee8000c1e1b00 */
[----:B------:R-:W3:Y:S01]  /*07d0*/  LDG.E.64 R24, desc[UR6][R20.64] ;  /* 0x0000000614187981 */ /* 0x000ee2000c1e1b00 */
[----:B------:R-:W-:Y:S01]  /*07e0*/  IADD3 R6, PT, PT, R6, 0x8, RZ ;  /* 0x0000000806067810 */ /* 0x000fe20007ffe0ff */
[----:B---3--:R-:W-:Y:S01]  /*07f0*/  DFMA R22, R22, R24, R18 ;  /* 0x000000181616722b */ /* 0x008fe20000000012 */
[----:B------:R-:W-:-:S06]  /*0800*/  IMAD.WIDE R24, R2, 0x8, R20 ;  /* 0x0000000802187825 */ /* 0x000fcc00078e0214 */
[----:B------:R2:W-:Y:S04]  /*0810*/  STG.E.64 desc[UR6][R10.64], R22 ;  /* 0x000000160a007986 */ /* 0x0005e8000c101b06 */
[----:B-1----:R-:W3:Y:S04]  /*0820*/  LDG.E.64 R16, desc[UR6][R12.64+0x18] ;  /* 0x000018060c107981 */ /* 0x002ee8000c1e1b00 */
[----:B------:R-:W3:Y:S01]  /*0830*/  LDG.E.64 R24, desc[UR6][R24.64] ;  /* 0x0000000618187981 */ /* 0x000ee2000c1e1b00 */
[----:B------:R-:W-:Y:S01]  /*0840*/  ISETP.NE.AND P0, PT, R6, RZ, PT ;  /* 0x000000ff0600720c */ /* 0x000fe20003f05270 */
[----:B------:R-:W-:Y:S01]  /*0850*/  VIADD R8, R8, 0x8 ;  /* 0x0000000808087836 */ /* 0x000fe20000000000 */
[----:B------:R-:W-:Y:S01]  /*0860*/  LEA R9, R2, R9, 0x3 ;  /* 0x0000000902097211 */ /* 0x000fe200078e18ff */
[----:B---3--:R-:W-:-:S07]  /*0870*/  DFMA R16, R16, R24, R22 ;  /* 0x000000181010722b */ /* 0x008fce0000000016 */
[----:B------:R2:W-:Y:S03]  /*0880*/  STG.E.64 desc[UR6][R10.64], R16 ;  /* 0x000000100a007986 */ /* 0x0005e6000c101b06 */
[----:B------:R-:W-:Y:S05]  /*0890*/  @P0 BRA `(.L_x_30) ;  /* 0xfffffffc003c0947 */ /* 0x000fea000383ffff */
.L_x_29:
[----:B------:R-:W-:Y:S05]  /*08a0*/  @!P1 EXIT ;  /* 0x000000000000994d */ /* 0x000fea0003800000 */
[----:B------:R-:W-:Y:S02]  /*08b0*/  ISETP.GE.U32.AND P0, PT, R3, 0x4, PT ;  /* 0x000000040300780c */ /* 0x000fe40003f06070 */
[----:B------:R-:W-:-:S04]  /*08c0*/  LOP3.LUT R6, R0, 0x3, RZ, 0xc0, !PT ;  /* 0x0000000300067812 */ /* 0x000fc800078ec0ff */
[----:B------:R-:W-:-:S07]  /*08d0*/  ISETP.NE.AND P1, PT, R6, RZ, PT ;  /* 0x000000ff0600720c */ /* 0x000fce0003f25270 */
[----:B------:R-:W-:Y:S06]  /*08e0*/  @!P0 BRA `(.L_x_31) ;  /* 0x0000000000688947 */ /* 0x000fec0003800000 */
[----:B------:R-:W0:Y:S01]  /*08f0*/  LDC.64 R8, c[0x0][0x380] ;  /* 0x0000e000ff087b82 */ /* 0x000e220000000a00 */
[----:B------:R-:W-:Y:S01]  /*0900*/  IADD3 R3, PT, PT, R4, R7, RZ ;  /* 0x0000000704037210 */ /* 0x000fe20007ffe0ff */
[----:B------:R-:W-:-:S06]  /*0910*/  IMAD R13, R7, R2, R5 ;  /* 0x00000002070d7224 */ /* 0x000fcc00078e0205 */
[----:B------:R-:W1:Y:S01]  /*0920*/  LDC.64 R14, c[0x0][0x390] ;  /* 0x0000e400ff0e7b82 */ /* 0x000e620000000a00 */
[----:B0-----:R-:W-:-:S04]  /*0930*/  IMAD.WIDE R8, R3, 0x8, R8 ;  /* 0x0000000803087825 */ /* 0x001fc800078e0208 */
[----:B-1----:R-:W-:Y:S02]  /*0940*/  IMAD.WIDE R14, R13, 0x8, R14 ;  /* 0x000000080d0e7825 */ /* 0x002fe400078e020e */
[----:B------:R-:W3:Y:S04]  /*0950*/  LDG.E.64 R12, desc[UR6][R8.64] ;  /* 0x00000006080c7981 */ /* 0x000ee8000c1e1b00 */
[----:B--2---:R-:W3:Y:S02]  /*0960*/  LDG.E.64 R18, desc[UR6][R14.64] ;  /* 0x000000060e127981 */ /* 0x004ee4000c1e1b00 */
[----:B---3--:R-:W-:Y:S01]  /*0970*/  DFMA R12, R12, R18, R16 ;  /* 0x000000120c0c722b */ /* 0x008fe20000000010 */
[----:B------:R-:W-:-:S06]  /*0980*/  IMAD.WIDE R18, R2, 0x8, R14 ;  /* 0x0000000802127825 */ /* 0x000fcc00078e020e */
        /* <DEDUP_REMOVED lines=13> */
[----:B------:R-:W-:Y:S01]  /*0a60*/  IADD3 R7, PT, PT, R7, 0x4, RZ ;  /* 0x0000000407077810 */ /* 0x000fe20007ffe0ff */
[----:B--2---:R-:W-:-:S07]  /*0a70*/  DFMA R16, R16, R14, R24 ;  /* 0x0000000e1010722b */ /* 0x004fce0000000018 */
[----:B------:R0:W-:Y:S04]  /*0a80*/  STG.E.64 desc[UR6][R10.64], R16 ;  /* 0x000000100a007986 */ /* 0x0001e8000c101b06 */
.L_x_31:
[----:B------:R-:W-:Y:S05]  /*0a90*/  @!P1 EXIT ;  /* 0x000000000000994d */ /* 0x000fea0003800000 */
[----:B------:R-:W-:Y:S02]  /*0aa0*/  ISETP.NE.AND P0, PT, R6, 0x1, PT ;  /* 0x000000010600780c */ /* 0x000fe40003f05270 */
[----:B------:R-:W-:-:S04]  /*0ab0*/  LOP3.LUT R0, R0, 0x1, RZ, 0xc0, !PT ;  /* 0x0000000100007812 */ /* 0x000fc800078ec0ff */
[----:B------:R-:W-:-:S07]  /*0ac0*/  ISETP.NE.U32.AND P1, PT, R0, 0x1, PT ;  /* 0x000000010000780c */ /* 0x000fce0003f25070 */
[----:B------:R-:W-:Y:S06]  /*0ad0*/  @!P0 BRA `(.L_x_32) ;  /* 0x0000000000408947 */ /* 0x000fec0003800000 */
[----:B------:R-:W1:Y:S01]  /*0ae0*/  LDC.64 R8, c[0x0][0x380] ;  /* 0x0000e000ff087b82 */ /* 0x000e620000000a00 */
[----:B------:R-:W-:Y:S02]  /*0af0*/  IMAD.IADD R15, R4, 0x1, R7 ;  /* 0x00000001040f7824 */ /* 0x000fe400078e0207 */
[----:B--2---:R-:W-:-:S05]  /*0b00*/  IMAD R19, R7, R2, R5 ;  /* 0x0000000207137224 */ /* 0x004fca00078e0205 */
[----:B0-----:R-:W0:Y:S01]  /*0b10*/  LDC.64 R12, c[0x0][0x390] ;  /* 0x0000e400ff0c7b82 */ /* 0x001e220000000a00 */
[----:B-1----:R-:W-:-:S05]  /*0b20*/  IMAD.WIDE R14, R15, 0x8, R8 ;  /* 0x000000080f0e7825 */ /* 0x002fca00078e0208 */
[----:B------:R-:W2:Y:S01]  /*0b30*/  LDG.E.64 R8, desc[UR6][R14.64] ;  /* 0x000000060e087981 */ /* 0x000ea2000c1e1b00 */
[----:B0-----:R-:W-:-:S05]  /*0b40*/  IMAD.WIDE R18, R19, 0x8, R12 ;  /* 0x0000000813127825 */ /* 0x001fca00078e020c */
[----:B------:R-:W2:Y:S02]  /*0b50*/  LDG.E.64 R12, desc[UR6][R18.64] ;  /* 0x00000006120c7981 */ /* 0x000ea4000c1e1b00 */
[----:B--2---:R-:W-:Y:S01]  /*0b60*/  DFMA R8, R8, R12, R16 ;  /* 0x0000000c0808722b */ /* 0x004fe20000000010 */
[----:B------:R-:W-:-:S06]  /*0b70*/  IMAD.WIDE R12, R2, 0x8, R18 ;  /* 0x00000008020c7825 */ /* 0x000fcc00078e0212 */
[----:B------:R1:W-:Y:S04]  /*0b80*/  STG.E.64 desc[UR6][R10.64], R8 ;  /* 0x000000080a007986 */ /* 0x0003e8000c101b06 */
[----:B------:R-:W2:Y:S04]  /*0b90*/  LDG.E.64 R16, desc[UR6][R14.64+0x8] ;  /* 0x000008060e107981 */ /* 0x000ea8000c1e1b00 */
[----:B------:R-:W2:Y:S01]  /*0ba0*/  LDG.E.64 R12, desc[UR6][R12.64] ;  /* 0x000000060c0c7981 */ /* 0x000ea2000c1e1b00 */
[----:B------:R-:W-:Y:S01]  /*0bb0*/  IADD3 R7, PT, PT, R7, 0x2, RZ ;  /* 0x0000000207077810 */ /* 0x000fe20007ffe0ff */
[----:B--2---:R-:W-:-:S07]  /*0bc0*/  DFMA R16, R16, R12, R8 ;  /* 0x0000000c1010722b */ /* 0x004fce0000000008 */
[----:B------:R1:W-:Y:S04]  /*0bd0*/  STG.E.64 desc[UR6][R10.64], R16 ;  /* 0x000000100a007986 */ /* 0x0003e8000c101b06 */
.L_x_32:
[----:B------:R-:W-:Y:S05]  /*0be0*/  @P1 EXIT ;  /* 0x000000000000194d */ /* 0x000fea0003800000 */
[----:B-1----:R-:W1:Y:S01]  /*0bf0*/  LDC.64 R8, c[0x0][0x380] ;  /* 0x0000e000ff087b82 */ /* 0x002e620000000a00 */
[----:B------:R-:W-:Y:S01]  /*0c00*/  IADD3 R3, PT, PT, R4, R7, RZ ;  /* 0x0000000704037210 */ /* 0x000fe20007ffe0ff */
[----:B------:R-:W-:-:S06]  /*0c10*/  IMAD R5, R7, R2, R5 ;  /* 0x0000000207057224 */ /* 0x000fcc00078e0205 */
[----:B0-----:R-:W0:Y:S01]  /*0c20*/  LDC.64 R12, c[0x0][0x390] ;  /* 0x0000e400ff0c7b82 */ /* 0x001e220000000a00 */
[----:B-1----:R-:W-:-:S06]  /*0c30*/  IMAD.WIDE R2, R3, 0x8, R8 ;  /* 0x0000000803027825 */ /* 0x002fcc00078e0208 */
[----:B------:R-:W2:Y:S01]  /*0c40*/  LDG.E.64 R2, desc[UR6][R2.64] ;  /* 0x0000000602027981 */ /* 0x000ea2000c1e1b00 */
[----:B0-----:R-:W-:-:S06]  /*0c50*/  IMAD.WIDE R4, R5, 0x8, R12 ;  /* 0x0000000805047825 */ /* 0x001fcc00078e020c */
[----:B------:R-:W2:Y:S02]  /*0c60*/  LDG.E.64 R4, desc[UR6][R4.64] ;  /* 0x0000000604047981 */ /* 0x000ea4000c1e1b00 */
[----:B--2---:R-:W-:-:S07]  /*0c70*/  DFMA R16, R2, R4, R16 ;  /* 0x000000040210722b */ /* 0x004fce0000000010 */
[----:B------:R-:W-:Y:S01]  /*0c80*/  STG.E.64 desc[UR6][R10.64], R16 ;  /* 0x000000100a007986 */ /* 0x000fe2000c101b06 */
[----:B------:R-:W-:Y:S05]  /*0c90*/  EXIT ;  /* 0x000000000000794d */ /* 0x000fea0003800000 */
.L_x_33:
        /* <DEDUP_REMOVED lines=14> */
.L_x_66:


//--------------------- .text._Z24flux_div_mini_gpu_kernelPdS_idiiiS_iS_S_S_S_S_S_S_S_S_S_iS_S_S_S_S_S_S_S_S_S_i --------------------------
	.section	.text._Z24flux_div_mini_gpu_kernelPdS_idiiiS_iS_S_S_S_S_S_S_S_S_S_iS_S_S_S_S_S_S_S_S_S_i,"ax",@progbits
	.align	128
        .global         _Z24flux_div_mini_gpu_kernelPdS_idiiiS_iS_S_S_S_S_S_S_S_S_S_iS_S_S_S_S_S_S_S_S_S_i
        .type           _Z24flux_div_mini_gpu_kernelPdS_idiiiS_iS_S_S_S_S_S_S_S_S_S_iS_S_S_S_S_S_S_S_S_S_i,@function
        .size           _Z24flux_div_mini_gpu_kernelPdS_idiiiS_iS_S_S_S_S_S_S_S_S_S_iS_S_S_S_S_S_S_S_S_S_i,(.L_x_67 - _Z24flux_div_mini_gpu_kernelPdS_idiiiS_iS_S_S_S_S_S_S_S_S_S_iS_S_S_S_S_S_S_S_S_S_i)
        .other          _Z24flux_div_mini_gpu_kernelPdS_idiiiS_iS_S_S_S_S_S_S_S_S_S_iS_S_S_S_S_S_S_S_S_S_i,@"STO_CUDA_ENTRY STV_DEFAULT"
_Z24flux_div_mini_gpu_kernelPdS_idiiiS_iS_S_S_S_S_S_S_S_S_S_iS_S_S_S_S_S_S_S_S_S_i:
.text._Z24flux_div_mini_gpu_kernelPdS_idiiiS_iS_S_S_S_S_S_S_S_S_S_iS_S_S_S_S_S_S_S_S_S_i:
[----:B------:R-:W-:Y:S08]  /*0000*/  LDC R1, c[0x0][0x37c] ;  /* 0x0000df00ff017b82 */ /* 0x000ff00000000800 */
[----:B------:R-:W0:Y:S01]  /*0010*/  LDC R8, c[0x0][0x410] ;  /* 0x00010400ff087b82 */ /* 0x000e220000000800 */
[----:B------:R-:W1:Y:S07]  /*0020*/  S2R R5, SR_TID.X ;  /* 0x0000000000057919 */ /* 0x000e6e0000002100 */
[----:B------:R-:W1:Y:S08]  /*0030*/  S2UR UR4, SR_CTAID.X ;  /* 0x00000000000479c3 */ /* 0x000e700000002500 */
[----:B------:R-:W1:Y:S01]  /*0040*/  LDC R0, c[0x0][0x360] ;  /* 0x0000d800ff007b82 */ /* 0x000e620000000800 */
[----:B0-----:R-:W-:-:S04]  /*0050*/  IABS R7, R8 ;  /* 0x0000000800077213 */ /* 0x001fc80000000000 */
[----:B------:R-:W0:Y:S01]  /*0060*/  I2F.RP R4, R7 ;  /* 0x0000000700047306 */ /* 0x000e220000209400 */
[----:B-1----:R-:W-:Y:S01]  /*0070*/  IMAD R0, R0, UR4, R5 ;  /* 0x0000000400007c24 */ /* 0x002fe2000f8e0205 */
[----:B------:R-:W1:Y:S06]  /*0080*/  LDCU UR4, c[0x0][0x390] ;  /* 0x00007200ff0477ac */ /* 0x000e6c0008000800 */
[----:B0-----:R-:W0:Y:S01]  /*0090*/  MUFU.RCP R4, R4 ;  /* 0x0000000400047308 */ /* 0x001e220000001000 */
[----:B------:R-:W-:Y:S02]  /*00a0*/  IABS R12, R0 ;  /* 0x00000000000c7213 */ /* 0x000fe40000000000 */
[----:B-1----:R-:W-:-:S02]  /*00b0*/  ISETP.GE.AND P1, PT, R0, UR4, PT ;  /* 0x0000000400007c0c */ /* 0x002fc4000bf26270 */
[----:B0-----:R-:W-:-:S04]  /*00c0*/  IADD3 R2, PT, PT, R4, 0xffffffe, RZ ;  /* 0x0ffffffe04027810 */ /* 0x001fc80007ffe0ff */
[----:B------:R0:W1:Y:S02]  /*00d0*/  F2I.FTZ.U32.TRUNC.NTZ R3, R2 ;  /* 0x0000000200037305 */ /* 0x000064000021f000 */
[----:B0-----:R-:W-:Y:S01]  /*00e0*/  HFMA2 R2, -RZ, RZ, 0, 0 ;  /* 0x00000000ff027431 */ /* 0x001fe200000001ff */
[----:B-1----:R-:W-:-:S05]  /*00f0*/  IADD3 R6, PT, PT, RZ, -R3, RZ ;  /* 0x80000003ff067210 */ /* 0x002fca0007ffe0ff */
[----:B------:R-:W-:-:S04]  /*0100*/  IMAD R5, R6, R7, RZ ;  /* 0x0000000706057224 */ /* 0x000fc800078e02ff */
[----:B------:R-:W-:-:S06]  /*0110*/  IMAD.HI.U32 R3, R3, R5, R2 ;  /* 0x0000000503037227 */ /* 0x000fcc00078e0002 */
[----:B------:R-:W-:-:S05]  /*0120*/  IMAD.HI.U32 R3, R3, R12, RZ ;  /* 0x0000000c03037227 */ /* 0x000fca00078e00ff */
[----:B------:R-:W-:-:S05]  /*0130*/  IADD3 R3, PT, PT, -R3, RZ, RZ ;  /* 0x000000ff03037210 */ /* 0x000fca0007ffe1ff */
[----:B------:R-:W-:-:S05]  /*0140*/  IMAD R12, R7, R3, R12 ;  /* 0x00000003070c7224 */ /* 0x000fca00078e020c */
[----:B------:R-:W-:-:S13]  /*0150*/  ISETP.GT.U32.AND P0, PT, R7, R12, PT ;  /* 0x0000000c0700720c */ /* 0x000fda0003f04070 */
[----:B------:R-:W-:-:S04]  /*0160*/  @!P0 IADD3 R12, PT, PT, R12, -R7, RZ ;  /* 0x800000070c0c8210 */ /* 0x000fc80007ffe0ff */
[----:B------:R-:W-:Y:S01]  /*0170*/  ISETP.GT.U32.AND P0, PT, R7, R12, PT ;  /* 0x0000000c0700720c */ /* 0x000fe20003f04070 */
[----:B------:R-:W-:-:S12]  /*0180*/  @P1 EXIT ;  /* 0x000000000000194d */ /* 0x000fd80003800000 */
[----:B------:R-:W0:Y:S01]  /*0190*/  LDCU UR6, c[0x0][0x468] ;  /* 0x00008d00ff0677ac */ /* 0x000e220008000800 */
[----:B------:R-:W-:Y:S02]  /*01a0*/  ISETP.GE.AND P2, PT, R0, RZ, PT ;  /* 0x000000ff0000720c */ /* 0x000fe40003f46270 */
[----:B------:R-:W-:Y:S01]  /*01b0*/  ISETP.NE.AND P1, PT, R8, RZ, PT ;  /* 0x000000ff0800720c */ /* 0x000fe20003f25270 */
[----:B------:R-:W1:Y:S01]  /*01c0*/  LDCU.64 UR4, c[0x0][0x358] ;  /* 0x00006b00ff0477ac */ /* 0x000e620008000a00 */
[----:B------:R-:W-:-:S09]  /*01d0*/  @!P0 IADD3 R12, PT, PT, R12, -R7, RZ ;  /* 0x800000070c0c8210 */ /* 0x000fd20007ffe0ff */
[----:B------:R-:W-:Y:S02]  /*01e0*/  @!P2 IADD3 R12, PT, PT, -R12, RZ, RZ ;  /* 0x000000ff0c0ca210 */ /* 0x000fe40007ffe1ff */
[----:B------:R-:W-:Y:S01]  /*01f0*/  @!P1 LOP3.LUT R12, RZ, R8, RZ, 0x33, !PT ;  /* 0x00000008ff0c9212 */ /* 0x000fe200078e33ff */
[----:B0-----:R-:W-:-:S09]  /*0200*/  UISETP.NE.AND UP0, UPT, UR6, URZ, UPT ;  /* 0x000000ff0600728c */ /* 0x001fd2000bf05270 */
[----:B-1----:R-:W-:Y:S05]  /*0210*/  BRA.U !UP0, `(.L_x_34) ;  /* 0x00000005082c7547 */ /* 0x002fea000b800000 */
[----:B------:R-:W0:Y:S08]  /*0220*/  LDC.64 R4, c[0x0][0x428] ;  /* 0x00010a00ff047b82 */ /* 0x000e300000000a00 */
[----:B------:R-:W1:Y:S08]  /*0230*/  LDC.64 R2, c[0x0][0x3c8] ;  /* 0x0000f200ff027b82 */ /* 0x000e700000000a00 */
[----:B------:R-:W2:Y:S08]  /*0240*/  LDC.64 R18, c[0x0][0x420] ;  /* 0x00010800ff127b82 */ /* 0x000eb00000000a00 */
[----:B------:R-:W3:Y:S01]  /*0250*/  LDC.64 R20, c[0x0][0x3c0] ;  /* 0x0000f000ff147b82 */ /* 0x000ee20000000a00 */
[----:B0-----:R-:W-:-:S06]  /*0260*/  IMAD.WIDE R4, R0, 0x8, R4 ;  /* 0x0000000800047825 */ /* 0x001fcc00078e0204 */
[----:B------:R-:W4:Y:S01]  /*0270*/  LDG.E.64 R4, desc[UR4][R4.64] ;  /* 0x0000000404047981 */ /* 0x000f22000c1e1b00 */
[----:B------:R-:W0:Y:S01]  /*0280*/  LDC.64 R6, c[0x0][0x3d0] ;  /* 0x0000f400ff067b82 */ /* 0x000e220000000a00 */
[----:B-1----:R-:W-:-:S06]  /*0290*/  IMAD.WIDE R2, R12, 0x8, R2 ;  /* 0x000000080c027825 */ /* 0x002fcc00078e0202 */
[----:B------:R-:W4:Y:S01]  /*02a0*/  LDG.E.64 R2, desc[UR4][R2.64] ;  /* 0x0000000402027981 */ /* 0x000f22000c1e1b00 */
[----:B------:R-:W1:Y:S01]  /*02b0*/  LDC.64 R14, c[0x0][0x430] ;  /* 0x00010c00ff0e7b82 */ /* 0x000e620000000a00 */
[----:B--2---:R-:W-:-:S06]  /*02c0*/  IMAD.WIDE R18, R0, 0x8, R18 ;  /* 0x0000000800127825 */ /* 0x004fcc00078e0212 */
[----:B------:R-:W2:Y:S01]  /*02d0*/  LDG.E.64 R18, desc[UR4][R18.64] ;  /* 0x0000000412127981 */ /* 0x000ea2000c1e1b00 */
[----:B------:R-:W5:Y:S01]  /*02e0*/  LDC.64 R8, c[0x0][0x418] ;  /* 0x00010600ff087b82 */ /* 0x000f620000000a00 */
[----:B---3--:R-:W-:-:S06]  /*02f0*/  IMAD.WIDE R20, R12, 0x8, R20 ;  /* 0x000000080c147825 */ /* 0x008fcc00078e0214 */
[----:B------:R-:W2:Y:S01]  /*0300*/  LDG.E.64 R20, desc[UR4][R20.64] ;  /* 0x0000000414147981 */ /* 0x000ea2000c1e1b00 */
[----:B0-----:R-:W-:Y:S01]  /*0310*/  IMAD.WIDE R16, R12, 0x8, R6 ;  /* 0x000000080c107825 */ /* 0x001fe200078e0206 */
[----:B------:R-:W0:Y:S05]  /*0320*/  LDC.64 R10, c[0x0][0x3e0] ;  /* 0x0000f800ff0a7b82 */ /* 0x000e2a0000000a00 */
[----:B------:R-:W3:Y:S01]  /*0330*/  LDG.E.64 R16, desc[UR4][R16.64] ;  /* 0x0000000410107981 */ /* 0x000ee2000c1e1b00 */
[----:B-1----:R-:W-:-:S05]  /*0340*/  IMAD.WIDE R14, R0, 0x8, R14 ;  /* 0x00000008000e7825 */ /* 0x002fca00078e020e */
[----:B------:R-:W3:Y:S01]  /*0350*/  LDG.E.64 R22, desc[UR4][R14.64] ;  /* 0x000000040e167981 */ /* 0x000ee2000c1e1b00 */
[----:B-----5:R-:W-:-:S05]  /*0360*/  IMAD.WIDE R8, R0, 0x8, R8 ;  /* 0x0000000800087825 */ /* 0x020fca00078e0208 */
[----:B------:R-:W5:Y:S01]  /*0370*/  LDG.E.64 R6, desc[UR4][R8.64] ;  /* 0x0000000408067981 */ /* 0x000f62000c1e1b00 */
[----:B0-----:R-:W-:Y:S01]  /*0380*/  IMAD.WIDE R10, R12, 0x8, R10 ;  /* 0x000000080c0a7825 */ /* 0x001fe200078e020a */
[----:B----4-:R-:W-:Y:S01]  /*0390*/  DMUL R24, R4, R2 ;  /* 0x0000000204187228 */ /* 0x010fe20000000000 */
[----:B------:R-:W0:Y:S08]  /*03a0*/  LDC.64 R2, c[0x0][0x408] ;  /* 0x00010200ff027b82 */ /* 0x000e300000000a00 */
[----:B------:R-:W1:Y:S01]  /*03b0*/  LDC.64 R4, c[0x0][0x440] ;  /* 0x00011000ff047b82 */ /* 0x000e620000000a00 */
[----:B--2---:R-:W-:-:S07]  /*03c0*/  DFMA R24, R18, R20, R24 ;  /* 0x000000141218722b */ /* 0x004fce0000000018 */
[----:B------:R-:W2:Y:S08]  /*03d0*/  LDC.64 R18, c[0x0][0x438] ;  /* 0x00010e00ff127b82 */ /* 0x000eb00000000a00 */
[----:B------:R-:W4:Y:S01]  /*03e0*/  LDC.64 R20, c[0x0][0x3d8] ;  /* 0x0000f600ff147b82 */ /* 0x000f220000000a00 */
[----:B---3--:R-:W-:-:S07]  /*03f0*/  DFMA R22, R22, R16, R24 ;  /* 0x000000101616722b */ /* 0x008fce0000000018 */
[----:B------:R-:W3:Y:S01]  /*0400*/  LDC.64 R16, c[0x0][0x3e8] ;  /* 0x0000fa00ff107b82 */ /* 0x000ee20000000a00 */
[----:B0-----:R-:W-:Y:S01]  /*0410*/  IMAD.WIDE R2, R0, 0x8, R2 ;  /* 0x0000000800027825 */ /* 0x001fe200078e0202 */
[----:B-----5:R-:W-:-:S03]  /*0420*/  DMUL R6, R6, R22 ;  /* 0x0000001606067228 */ /* 0x020fc60000000000 */
[----:B-1----:R-:W-:-:S04]  /*0430*/  IMAD.WIDE R4, R0, 0x8, R4 ;  /* 0x0000000800047825 */ /* 0x002fc800078e0204 */
[----:B------:R0:W-:Y:S01]  /*0440*/  STG.E.64 desc[UR4][R2.64], R6 ;  /* 0x0000000602007986 */ /* 0x0001e2000c101b04 */
[----:B--2---:R-:W-:-:S03]  /*0450*/  IMAD.WIDE R24, R0, 0x8, R18 ;  /* 0x0000000800187825 */ /* 0x004fc600078e0212 */
[----:B------:R-:W2:Y:S01]  /*0460*/  LDG.E.64 R4, desc[UR4][R4.64] ;  /* 0x0000000404047981 */ /* 0x000ea2000c1e1b00 */
[----:B----4-:R-:W-:-:S03]  /*0470*/  IMAD.WIDE R26, R12, 0x8, R20 ;  /* 0x000000080c1a7825 */ /* 0x010fc600078e0214 */
[----:B------:R-:W2:Y:S04]  /*0480*/  LDG.E.64 R10, desc[UR4][R10.64] ;  /* 0x000000040a0a7981 */ /* 0x000ea8000c1e1b00 */
[----:B------:R-:W4:Y:S01]  /*0490*/  LDG.E.64 R18, desc[UR4][R24.64] ;  /* 0x0000000418127981 */ /* 0x000f22000c1e1b00 */
[----:B---3--:R-:W-:-:S03]  /*04a0*/  IMAD.WIDE R16, R12, 0x8, R16 ;  /* 0x000000080c107825 */ /* 0x008fc600078e0210 */
[----:B------:R-:W4:Y:S04]  /*04b0*/  LDG.E.64 R20, desc[UR4][R26.64] ;  /* 0x000000041a147981 */ /* 0x000f28000c1e1b00 */
[----:B------:R-:W3:Y:S04]  /*04c0*/  LDG.E.64 R14, desc[UR4][R14.64] ;  /* 0x000000040e0e7981 */ /* 0x000ee8000c1e1b00 */
[----:B------:R-:W3:Y:S04]  /*04d0*/  LDG.E.64 R22, desc[UR4][R16.64] ;  /* 0x0000000410167981 */ /* 0x000ee8000c1e1b00 */
[----:B------:R-:W5:Y:S01]  /*04e0*/  LDG.E.64 R16, desc[UR4][R8.64] ;  /* 0x0000000408107981 */ /* 0x000f62000c1e1b00 */
[----:B--2---:R-:W-:Y:S01]  /*04f0*/  DMUL R28, R4, R10 ;  /* 0x0000000a041c7228 */ /* 0x004fe20000000000 */
[----:B------:R-:W0:Y:S08]  /*0500*/  LDC.64 R4, c[0x0][0x458] ;  /* 0x00011600ff047b82 */ /* 0x000e300000000a00 */
[----:B------:R-:W1:Y:S01]  /*0510*/  LDC.64 R10, c[0x0][0x3f8] ;  /* 0x0000fe00ff0a7b82 */ /* 0x000e620000000a00 */
[----:B----4-:R-:W-:-:S07]  /*0520*/  DFMA R28, R18, R20, R28 ;  /* 0x00000014121c722b */ /* 0x010fce000000001c */
[----:B------:R-:W2:Y:S01]  /*0530*/  LDC.64 R18, c[0x0][0x450] ;  /* 0x00011400ff127b82 */ /* 0x000ea20000000a00 */
[----:B---3--:R-:W-:-:S07]  /*0540*/  DFMA R28, R14, R22, R28 ;  /* 0x000000160e1c722b */ /* 0x008fce000000001c */
[----:B------:R-:W3:Y:S01]  /*0550*/  LDC.64 R20, c[0x0][0x3f0] ;  /* 0x0000fc00ff147b82 */ /* 0x000ee20000000a00 */
[----:B-----5:R-:W-:-:S07]  /*0560*/  DFMA R16, R16, R28, R6 ;  /* 0x0000001c1010722b */ /* 0x020fce0000000006 */
[----:B------:R-:W4:Y:S01]  /*0570*/  LDC.64 R22, c[0x0][0x460] ;  /* 0x00011800ff167b82 */ /* 0x000f220000000a00 */
[----:B0-----:R-:W-:-:S07]  /*0580*/  IMAD.WIDE R6, R0, 0x8, R4 ;  /* 0x0000000800067825 */ /* 0x001fce00078e0204 */
[----:B------:R-:W0:Y:S01]  /*0590*/  LDC.64 R14, c[0x0][0x400] ;  /* 0x00010000ff0e7b82 */ /* 0x000e220000000a00 */
[----:B-1----:R-:W-:Y:S01]  /*05a0*/  IMAD.WIDE R4, R12, 0x8, R10 ;  /* 0x000000080c047825 */ /* 0x002fe200078e020a */
[----:B------:R1:W-:Y:S03]  /*05b0*/  STG.E.64 desc[UR4][R2.64], R16 ;  /* 0x0000001002007986 */ /* 0x0003e6000c101b04 */
[----:B--2---:R-:W-:Y:S01]  /*05c0*/  IMAD.WIDE R10, R0, 0x8, R18 ;  /* 0x00000008000a7825 */ /* 0x004fe200078e0212 */
[----:B------:R-:W2:Y:S04]  /*05d0*/  LDG.E.64 R6, desc[UR4][R6.64] ;  /* 0x0000000406067981 */ /* 0x000ea8000c1e1b00 */
[----:B------:R-:W2:Y:S01]  /*05e0*/  LDG.E.64 R4, desc[UR4][R4.64] ;  /* 0x0000000404047981 */ /* 0x000ea2000c1e1b00 */
[----:B---3--:R-:W-:-:S03]  /*05f0*/  IMAD.WIDE R18, R12, 0x8, R20 ;  /* 0x000000080c127825 */ /* 0x008fc600078e0214 */
[----:B------:R-:W3:Y:S01]  /*0600*/  LDG.E.64 R10, desc[UR4][R10.64] ;  /* 0x000000040a0a7981 */ /* 0x000ee2000c1e1b00 */
[----:B----4-:R-:W-:-:S03]  /*0610*/  IMAD.WIDE R22, R0, 0x8, R22 ;  /* 0x0000000800167825 */ /* 0x010fc600078e0216 */
[----:B------:R-:W3:Y:S04]  /*0620*/  LDG.E.64 R18, desc[UR4][R18.64] ;  /* 0x0000000412127981 */ /* 0x000ee8000c1e1b00 */
[----:B------:R-:W4:Y:S01]  /*0630*/  LDG.E.64 R22, desc[UR4][R22.64] ;  /* 0x0000000416167981 */ /* 0x000f22000c1e1b00 */
[----:B0-----:R-:W-:-:S03]  /*0640*/  IMAD.WIDE R14, R12, 0x8, R14 ;  /* 0x000000080c0e7825 */ /* 0x001fc600078e020e */
[----:B------:R-:W5:Y:S04]  /*0650*/  LDG.E.64 R8, desc[UR4][R8.64] ;  /* 0x0000000408087981 */ /* 0x000f68000c1e1b00 */
[----:B------:R-:W4:Y:S01]  /*0660*/  LDG.E.64 R14, desc[UR4][R14.64] ;  /* 0x000000040e0e7981 */ /* 0x000f22000c1e1b00 */
[----:B--2---:R-:W-:-:S08]  /*0670*/  DMUL R6, R6, R4 ;  /* 0x0000000406067228 */ /* 0x004fd00000000000 */
[----:B---3--:R-:W-:-:S08]  /*0680*/  DFMA R6, R10, R18, R6 ;  /* 0x000000120a06722b */ /* 0x008fd00000000006 */
[----:B----4-:R-:W-:-:S08]  /*0690*/  DFMA R6, R22, R14, R6 ;  /* 0x0000000e1606722b */ /* 0x010fd00000000006 */
[----:B-----5:R-:W-:-:S07]  /*06a0*/  DFMA R6, R8, R6, R16 ;  /* 0x000000060806722b */ /* 0x020fce0000000010 */
[----:B------:R1:W-:Y:S01]  /*06b0*/  STG.E.64 desc[UR4][R2.64], R6 ;  /* 0x0000000602007986 */ /* 0x0003e2000c101b04 */
[----:B------:R-:W-:Y:S05]  /*06c0*/  BRA `(.L_x_35) ;  /* 0x0000000000987947 */ /* 0x000fea0003800000 */
.L_x_34:
        /* <DEDUP_REMOVED lines=9> */
[----:B--2---:R-:W-:Y:S01]  /*0760*/  IMAD.WIDE R14, R0, 0x8, R4 ;  /* 0x00000008000e7825 */ /* 0x004fe200078e0204 */
[----:B------:R-:W1:Y:S05]  /*0770*/  LDC.64 R10, c[0x0][0x408] ;  /* 0x00010200ff0a7b82 */ /* 0x000e6a0000000a00 */
[----:B------:R-:W2:Y:S01]  /*0780*/  LDG.E.64 R14, desc[UR4][R14.64] ;  /* 0x000000040e0e7981 */ /* 0x000ea2000c1e1b00 */
[----:B---3--:R-:W-:Y:S02]  /*0790*/  IMAD.WIDE R24, R12, 0x8, R6 ;  /* 0x000000080c187825 */ /* 0x008fe400078e0206 */
[----:B------:R-:W3:Y:S03]  /*07a0*/  LDC.64 R4, c[0x0][0x440] ;  /* 0x00011000ff047b82 */ /* 0x000ee60000000a00 */
[----:B------:R-:W2:Y:S01]  /*07b0*/  LDG.E.64 R8, desc[UR4][R24.64] ;  /* 0x0000000418087981 */ /* 0x000ea2000c1e1b00 */
[----:B0-----:R-:W-:-:S04]  /*07c0*/  IMAD.WIDE R2, R0, 0x8, R2 ;  /* 0x0000000800027825 */ /* 0x001fc800078e0202 */
[----:B------:R-:W0:Y:S01]  /*07d0*/  LDC.64 R6, c[0x0][0x3e0] ;  /* 0x0000f800ff067b82 */ /* 0x000e220000000a00 */
[----:B------:R-:W5:Y:S01]  /*07e0*/  LDG.E.64 R20, desc[UR4][R2.64] ;  /* 0x0000000402147981 */ /* 0x000f62000c1e1b00 */
[----:B-1----:R-:W-:Y:S01]  /*07f0*/  IMAD.WIDE R10, R0, 0x8, R10 ;  /* 0x00000008000a7825 */ /* 0x002fe200078e020a */
[----:B----4-:R-:W-:-:S05]  /*0800*/  DMUL R22, R16, R18 ;  /* 0x0000001210167228 */ /* 0x010fca0000000000 */
[----:B------:R-:W1:Y:S08]  /*0810*/  LDC.64 R18, c[0x0][0x3d8] ;  /* 0x0000f600ff127b82 */ /* 0x000e700000000a00 */
[----:B------:R-:W4:Y:S01]  /*0820*/  LDC.64 R16, c[0x0][0x438] ;  /* 0x00010e00ff107b82 */ /* 0x000f220000000a00 */
[----:B--2---:R-:W-:Y:S01]  /*0830*/  DFMA R8, R14, R8, R22 ;  /* 0x000000080e08722b */ /* 0x004fe20000000016 */
[----:B0-----:R-:W-:-:S07]  /*0840*/  IMAD.WIDE R14, R12, 0x8, R6 ;  /* 0x000000080c0e7825 */ /* 0x001fce00078e0206 */
[----:B-----5:R-:W-:Y:S01]  /*0850*/  DMUL R20, R20, R8 ;  /* 0x0000000814147228 */ /* 0x020fe20000000000 */
[----:B---3--:R-:W-:-:S06]  /*0860*/  IMAD.WIDE R22, R0, 0x8, R4 ;  /* 0x0000000800167825 */ /* 0x008fcc00078e0204 */
[----:B------:R0:W-:Y:S01]  /*0870*/  STG.E.64 desc[UR4][R10.64], R20 ;  /* 0x000000140a007986 */ /* 0x0001e2000c101b04 */
[----:B-1----:R-:W-:-:S03]  /*0880*/  IMAD.WIDE R8, R12, 0x8, R18 ;  /* 0x000000080c087825 */ /* 0x002fc600078e0212 */
[----:B------:R-:W2:Y:S01]  /*0890*/  LDG.E.64 R4, desc[UR4][R22.64] ;  /* 0x0000000416047981 */ /* 0x000ea2000c1e1b00 */
[----:B----4-:R-:W-:-:S03]  /*08a0*/  IMAD.WIDE R16, R0, 0x8, R16 ;  /* 0x0000000800107825 */ /* 0x010fc600078e0210 */
[----:B------:R-:W2:Y:S04]  /*08b0*/  LDG.E.64 R14, desc[UR4][R14.64] ;  /* 0x000000040e0e7981 */ /* 0x000ea8000c1e1b00 */
[----:B------:R-:W3:Y:S04]  /*08c0*/  LDG.E.64 R6, desc[UR4][R16.64] ;  /* 0x0000000410067981 */ /* 0x000ee8000c1e1b00 */
[----:B------:R-:W3:Y:S04]  /*08d0*/  LDG.E.64 R8, desc[UR4][R8.64] ;  /* 0x0000000408087981 */ /* 0x000ee8000c1e1b00 */
[----:B------:R-:W4:Y:S01]  /*08e0*/  LDG.E.64 R2, desc[UR4][R2.64] ;  /* 0x0000000402027981 */ /* 0x000f22000c1e1b00 */
[----:B--2---:R-:W-:-:S08]  /*08f0*/  DMUL R4, R4, R14 ;  /* 0x0000000e04047228 */ /* 0x004fd00000000000 */
[----:B---3--:R-:W-:-:S08]  /*0900*/  DFMA R6, R6, R8, R4 ;  /* 0x000000080606722b */ /* 0x008fd00000000004 */
[----:B----4-:R-:W-:-:S07]  /*0910*/  DFMA R6, R2, R6, R20 ;  /* 0x000000060206722b */ /* 0x010fce0000000014 */
[----:B------:R0:W-:Y:S04]  /*0920*/  STG.E.64 desc[UR4][R10.64], R6 ;  /* 0x000000060a007986 */ /* 0x0001e8000c101b04 */
.L_x_35:
[----:B-1----:R-:W1:Y:S02]  /*0930*/  LDC.64 R2, c[0x0][0x388] ;  /* 0x0000e200ff027b82 */ /* 0x002e640000000a00 */
[----:B-1----:R-:W-:-:S05]  /*0940*/  IMAD.WIDE R2, R0, 0x8, R2 ;  /* 0x0000000800027825 */ /* 0x002fca00078e0202 */
[----:B------:R-:W2:Y:S02]  /*0950*/  LDG.E.64 R4, desc[UR4][R2.64] ;  /* 0x0000000402047981 */ /* 0x000ea4000c1e1b00 */
[----:B--2---:R-:W-:-:S07]  /*0960*/  DADD R4, R4, R6 ;  /* 0x0000000004047229 */ /* 0x004fce0000000006 */
[----:B------:R-:W-:Y:S01]  /*0970*/  STG.E.64 desc[UR4][R2.64], R4 ;  /* 0x0000000402007986 */ /* 0x000fe2000c101b04 */
[----:B------:R-:W-:Y:S05]  /*0980*/  EXIT ;  /* 0x000000000000794d */ /* 0x000fea0003800000 */
.L_x_36:
        /* <DEDUP_REMOVED lines=15> */
.L_x_67:


//--------------------- .text._Z32entropy_residual_flux_gpu_kernelPdS_idiiiS_iS_S_S_i --------------------------
	.section	.text._Z32entropy_residual_flux_gpu_kernelPdS_idiiiS_iS_S_S_i,"ax",@progbits
	.align	128
        .global         _Z32entropy_residual_flux_gpu_kernelPdS_idiiiS_iS_S_S_i
        .type           _Z32entropy_residual_flux_gpu_kernelPdS_idiiiS_iS_S_S_i,@function
        .size           _Z32entropy_residual_flux_gpu_kernelPdS_idiiiS_iS_S_S_i,(.L_x_68 - _Z32entropy_residual_flux_gpu_kernelPdS_idiiiS_iS_S_S_i)
        .other          _Z32entropy_residual_flux_gpu_kernelPdS_idiiiS_iS_S_S_i,@"STO_CUDA_ENTRY STV_DEFAULT"
_Z32entropy_residual_flux_gpu_kernelPdS_idiiiS_iS_S_S_i:
.text._Z32entropy_residual_flux_gpu_kernelPdS_idiiiS_iS_S_S_i:
        /* <DEDUP_REMOVED lines=10> */
[----:B------:R-:W2:Y:S06]  /*00a0*/  LDCU.64 UR6, c[0x0][0x398] ;  /* 0x00007300ff0677ac */ /* 0x000eac0008000a00 */
[----:B------:R-:W3:Y:S08]  /*00b0*/  LDC R11, c[0x0][0x3a8] ;  /* 0x0000ea00ff0b7b82 */ /* 0x000ef00000000800 */
[----:B------:R-:W4:Y:S01]  /*00c0*/  LDC.64 R12, c[0x0][0x388] ;  /* 0x0000e200ff0c7b82 */ /* 0x000f220000000a00 */
[----:B0-----:R-:W-:-:S07]  /*00d0*/  ISETP.NE.AND P0, PT, R2, 0x1, PT ;  /* 0x000000010200780c */ /* 0x001fce0003f05270 */
[----:B------:R-:W0:Y:S08]  /*00e0*/  LDC.64 R14, c[0x0][0x3c0] ;  /* 0x0000f000ff0e7b82 */ /* 0x000e300000000a00 */
[----:B------:R-:W5:Y:S08]  /*00f0*/  LDC.64 R2, c[0x0][0x380] ;  /* 0x0000e000ff027b82 */ /* 0x000f700000000a00 */
[----:B------:R-:W3:Y:S08]  /*0100*/  @!P0 LDC R4, c[0x0][0x3a4] ;  /* 0x0000e900ff048b82 */ /* 0x000ef00000000800 */
[----:B------:R-:W2:Y:S01]  /*0110*/  LDC R19, c[0x0][0x3b8] ;  /* 0x0000ee00ff137b82 */ /* 0x000ea20000000800 */
[----:B-----5:R-:W-:-:S04]  /*0120*/  IMAD.WIDE R2, R0, 0x8, R2 ;  /* 0x0000000800027825 */ /* 0x020fc800078e0202 */
[C---:B---3--:R-:W-:Y:S02]  /*0130*/  @!P0 IMAD R7, R11.reuse, R4, RZ ;  /* 0x000000040b078224 */ /* 0x048fe400078e02ff */
[--C-:B------:R-:W-:Y:S01]  /*0140*/  @P0 IMAD.WIDE R10, R11, 0x8, R2.reuse ;  /* 0x000000080b0a0825 */ /* 0x100fe200078e0202 */
[----:B-1----:R-:W3:Y:S03]  /*0150*/  LDG.E.64 R4, desc[UR4][R2.64] ;  /* 0x0000000402047981 */ /* 0x002ee6000c1e1b00 */
[----:B------:R-:W-:Y:S02]  /*0160*/  @!P0 IMAD.WIDE R6, R7, 0x8, R2 ;  /* 0x0000000807068825 */ /* 0x000fe400078e0202 */
[----:B------:R-:W5:Y:S04]  /*0170*/  @P0 LDG.E.64 R10, desc[UR4][R10.64] ;  /* 0x000000040a0a0981 */ /* 0x000f68000c1e1b00 */
[----:B------:R-:W3:Y:S02]  /*0180*/  @!P0 LDG.E.64 R6, desc[UR4][R6.64] ;  /* 0x0000000406068981 */ /* 0x000ee4000c1e1b00 */
[----:B---3--:R-:W-:-:S02]  /*0190*/  @!P0 DADD R8, R4, -R6 ;  /* 0x0000000004088229 */ /* 0x008fc40000000806 */
[----:B-----5:R-:W-:Y:S01]  /*01a0*/  @P0 DADD R8, R4, -R10 ;  /* 0x0000000004080229 */ /* 0x020fe2000000080a */
[C---:B----4-:R-:W-:Y:S01]  /*01b0*/  IMAD.WIDE R4, R0.reuse, 0x8, R12 ;  /* 0x0000000800047825 */ /* 0x050fe200078e020c */
[----:B------:R-:W1:Y:S03]  /*01c0*/  LDC.64 R10, c[0x0][0x3b0] ;  /* 0x0000ec00ff0a7b82 */ /* 0x000e660000000a00 */
[----:B0-----:R-:W-:-:S03]  /*01d0*/  IMAD.WIDE R12, R0, 0x8, R14 ;  /* 0x00000008000c7825 */ /* 0x001fc600078e020e */
[----:B--2---:R-:W-:Y:S01]  /*01e0*/  DMUL R8, R8, UR6 ;  /* 0x0000000608087c28 */ /* 0x004fe20008000000 */
[----:B------:R-:W0:Y:S01]  /*01f0*/  LDCU UR6, c[0x0][0x3d8] ;  /* 0x00007b00ff0677ac */ /* 0x000e220008000800 */
[----:B------:R-:W2:Y:S05]  /*0200*/  LDC.64 R14, c[0x0][0x3c8] ;  /* 0x0000f200ff0e7b82 */ /* 0x000eaa0000000a00 */
[----:B------:R3:W-:Y:S04]  /*0210*/  STG.E.64 desc[UR4][R4.64], R8 ;  /* 0x0000000804007986 */ /* 0x0007e8000c101b04 */
[----:B------:R-:W4:Y:S04]  /*0220*/  LDG.E.64 R6, desc[UR4][R2.64] ;  /* 0x0000000402067981 */ /* 0x000f28000c1e1b00 */
[----:B------:R-:W4:Y:S01]  /*0230*/  LDG.E.64 R12, desc[UR4][R12.64] ;  /* 0x000000040c0c7981 */ /* 0x000f22000c1e1b00 */
[----:B-1----:R-:W-:-:S04]  /*0240*/  IMAD.WIDE R10, R0, 0x8, R10 ;  /* 0x00000008000a7825 */ /* 0x002fc800078e020a */
[----:B--2---:R-:W-:Y:S01]  /*0250*/  IMAD.WIDE R14, R0, 0x8, R14 ;  /* 0x00000008000e7825 */ /* 0x004fe200078e020e */
[----:B----4-:R-:W-:-:S07]  /*0260*/  DMUL R6, R12, R6 ;  /* 0x000000060c067228 */ /* 0x010fce0000000000 */
[----:B------:R1:W-:Y:S04]  /*0270*/  STG.E.64 desc[UR4][R10.64], R6 ;  /* 0x000000060a007986 */ /* 0x0003e8000c101b04 */
[----:B------:R-:W2:Y:S04]  /*0280*/  LDG.E.64 R16, desc[UR4][R2.64] ;  /* 0x0000000402107981 */ /* 0x000ea8000c1e1b00 */
[----:B------:R-:W2:Y:S01]  /*0290*/  LDG.E.64 R14, desc[UR4][R14.64] ;  /* 0x000000040e0e7981 */ /* 0x000ea2000c1e1b00 */
[----:B0-----:R-:W-:Y:S01]  /*02a0*/  ISETP.NE.AND P0, PT, RZ, UR6, PT ;  /* 0x00000006ff007c0c */ /* 0x001fe2000bf05270 */
[----:B---3--:R-:W-:Y:S01]  /*02b0*/  IMAD.WIDE R4, R19, 0x8, R10 ;  /* 0x0000000813047825 */ /* 0x008fe200078e020a */
[----:B--2---:R-:W-:-:S07]  /*02c0*/  DMUL R16, R14, R16 ;  /* 0x000000100e107228 */ /* 0x004fce0000000000 */
[----:B------:R1:W-:Y:S04]  /*02d0*/  STG.E.64 desc[UR4][R4.64], R16 ;  /* 0x0000001004007986 */ /* 0x0003e8000c101b04 */
[----:B------:R-:W-:Y:S05]  /*02e0*/  @!P0 EXIT ;  /* 0x000000000000894d */ /* 0x000fea0003800000 */
[----:B-1----:R-:W0:Y:S01]  /*02f0*/  LDC.64 R6, c[0x0][0x3d0] ;  /* 0x0000f400ff067b82 */ /* 0x002e220000000a00 */
[----:B------:R-:W2:Y:S01]  /*0300*/  LDG.E.64 R2, desc[UR4][R2.64] ;  /* 0x0000000402027981 */ /* 0x000ea2000c1e1b00 */
[----:B0-----:R-:W-:-:S06]  /*0310*/  IMAD.WIDE R6, R0, 0x8, R6 ;  /* 0x0000000800067825 */ /* 0x001fcc00078e0206 */
[----:B------:R-:W2:Y:S01]  /*0320*/  LDG.E.64 R6, desc[UR4][R6.64] ;  /* 0x0000000406067981 */ /* 0x000ea2000c1e1b00 */
[----:B------:R-:W-:Y:S01]  /*0330*/  IMAD.WIDE R4, R19, 0x8, R4 ;  /* 0x0000000813047825 */ /* 0x000fe200078e0204 */
[----:B--2---:R-:W-:-:S07]  /*0340*/  DMUL R8, R6, R2 ;  /* 0x0000000206087228 */ /* 0x004fce0000000000 */
[----:B------:R-:W-:Y:S01]  /*0350*/  STG.E.64 desc[UR4][R4.64], R8 ;  /* 0x0000000804007986 */ /* 0x000fe2000c101b04 */
[----:B------:R-:W-:Y:S05]  /*0360*/  EXIT ;  /* 0x000000000000794d */ /* 0x000fea0003800000 */
.L_x_37:
        /* <DEDUP_REMOVED lines=9> */
.L_x_68:


//--------------------- .text._Z26compute_entropy_gpu_kernelPdS_S_iidddi --------------------------
	.section	.text._Z26compute_entropy_gpu_kernelPdS_S_iidddi,"ax",@progbits
	.align	128
        .global         _Z26compute_entropy_gpu_kernelPdS_S_iidddi
        .type           _Z26compute_entropy_gpu_kernelPdS_S_iidddi,@function
        .size           _Z26compute_entropy_gpu_kernelPdS_S_iidddi,(.L_x_60 - _Z26compute_entropy_gpu_kernelPdS_S_iidddi)
        .other          _Z26compute_entropy_gpu_kernelPdS_S_iidddi,@"STO_CUDA_ENTRY STV_DEFAULT"
_Z26compute_entropy_gpu_kernelPdS_S_iidddi:
.text._Z26compute_entropy_gpu_kernelPdS_S_iidddi:
        /* <DEDUP_REMOVED lines=8> */
[----:B------:R-:W0:Y:S01]  /*0080*/  LDCU UR4, c[0x0][0x39c] ;  /* 0x00007380ff0477ac */ /* 0x000e220008000800 */
[----:B------:R-:W1:Y:S01]  /*0090*/  LDC R5, c[0x0][0x3b8] ;  /* 0x0000ee00ff057b82 */ /* 0x000e620000000800 */
[----:B------:R-:W2:Y:S07]  /*00a0*/  LDCU.64 UR8, c[0x0][0x358] ;  /* 0x00006b00ff0877ac */ /* 0x000eae0008000a00 */
[----:B------:R-:W3:Y:S08]  /*00b0*/  LDC.64 R2, c[0x0][0x390] ;  /* 0x0000e400ff027b82 */ /* 0x000ef00000000a00 */
[----:B------:R-:W4:Y:S01]  /*00c0*/  LDC.64 R8, c[0x0][0x3b0] ;  /* 0x0000ec00ff087b82 */ /* 0x000f220000000a00 */
[----:B0-----:R-:W-:-:S06]  /*00d0*/  UIADD3 UR4, UPT, UPT, UR4, -0x1, URZ ;  /* 0xffffffff04047890 */ /* 0x001fcc000fffe0ff */
[----:B-1----:R-:W-:-:S05]  /*00e0*/  IMAD R5, R5, UR4, R0 ;  /* 0x0000000405057c24 */ /* 0x002fca000f8e0200 */
[----:B------:R-:W0:Y:S01]  /*00f0*/  LDCU.64 UR4, c[0x0][0x3a0] ;  /* 0x00007400ff0477ac */ /* 0x000e220008000a00 */
[----:B---3--:R-:W-:Y:S02]  /*0100*/  IMAD.WIDE R2, R5, 0x8, R2 ;  /* 0x0000000805027825 */ /* 0x008fe400078e0202 */
[----:B------:R-:W1:Y:S04]  /*0110*/  LDC.64 R4, c[0x0][0x388] ;  /* 0x0000e200ff047b82 */ /* 0x000e680000000a00 */
[----:B--2---:R-:W2:Y:S01]  /*0120*/  LDG.E.64 R2, desc[UR8][R2.64] ;  /* 0x0000000802027981 */ /* 0x004ea2000c1e1b00 */
[----:B-1----:R-:W-:-:S06]  /*0130*/  IMAD.WIDE R4, R0, 0x8, R4 ;  /* 0x0000000800047825 */ /* 0x002fcc00078e0204 */
[----:B------:R-:W5:Y:S01]  /*0140*/  LDG.E.64 R4, desc[UR8][R4.64] ;  /* 0x0000000804047981 */ /* 0x000f62000c1e1b00 */
[----:B0-----:R-:W-:Y:S01]  /*0150*/  UMOV UR6, UR5 ;  /* 0x0000000500067c82 */ /* 0x001fe20008000000 */
[----:B------:R-:W-:Y:S01]  /*0160*/  BSSY.RECONVERGENT B0, `(.L_x_38) ;  /* 0x000002b000007945 */ /* 0x000fe20003800200 */
[----:B------:R-:W-:Y:S01]  /*0170*/  IMAD.U32 R10, RZ, RZ, UR6 ;  /* 0x00000006ff0a7e24 */ /* 0x000fe2000f8e00ff */
[----:B--2---:R-:W-:Y:S01]  /*0180*/  DSETP.MAX.AND P0, P1, R2, UR4, PT ;  /* 0x0000000402007e2a */ /* 0x004fe2000b90f000 */
[----:B------:R-:W-:-:S05]  /*0190*/  IMAD.MOV.U32 R6, RZ, RZ, R3 ;  /* 0x000000ffff067224 */ /* 0x000fca00078e0003 */
[----:B------:R-:W-:Y:S02]  /*01a0*/  FSEL R7, R6, UR6, P0 ;  /* 0x0000000606077c08 */ /* 0x000fe40008000000 */
[----:B------:R-:W-:Y:S02]  /*01b0*/  SEL R6, R2, UR4, P0 ;  /* 0x0000000402067c07 */ /* 0x000fe40008000000 */
[----:B----4-:R-:W-:-:S04]  /*01c0*/  SHF.R.U32.HI R2, RZ, 0x14, R9 ;  /* 0x00000014ff027819 */ /* 0x010fc80000011609 */
[----:B------:R-:W-:Y:S02]  /*01d0*/  @P1 LOP3.LUT R7, R10, 0x80000, RZ, 0xfc, !PT ;  /* 0x000800000a071812 */ /* 0x000fe400078efcff */
[----:B------:R-:W-:-:S04]  /*01e0*/  LOP3.LUT R2, R2, 0x7ff, RZ, 0xc0, !PT ;  /* 0x000007ff02027812 */ /* 0x000fc800078ec0ff */
[----:B------:R-:W-:Y:S01]  /*01f0*/  DSETP.NEU.AND P2, PT, R6, RZ, PT ;  /* 0x000000ff0600722a */ /* 0x000fe20003f4d000 */
[----:B------:R-:W-:-:S05]  /*0200*/  VIADD R11, R2, 0xfffffc0c ;  /* 0xfffffc0c020b7836 */ /* 0x000fca0000000000 */
[CC--:B------:R-:W-:Y:S02]  /*0210*/  SHF.L.U32 R10, R8.reuse, R11.reuse, RZ ;  /* 0x0000000b080a7219 */ /* 0x0c0fe400000006ff */
[----:B------:R-:W-:Y:S02]  /*0220*/  SHF.L.U64.HI R8, R8, R11, R9 ;  /* 0x0000000b08087219 */ /* 0x000fe40000010209 */
[----:B------:R-:W-:Y:S02]  /*0230*/  ISETP.NE.U32.AND P0, PT, R10, RZ, PT ;  /* 0x000000ff0a00720c */ /* 0x000fe40003f05070 */
[----:B------:R-:W-:Y:S02]  /*0240*/  ISETP.GE.OR P3, PT, R9, RZ, P2 ;  /* 0x000000ff0900720c */ /* 0x000fe40001766670 */
[----:B------:R-:W0:Y:S01]  /*0250*/  @!P2 LDC.64 R2, c[0x0][0x3b0] ;  /* 0x0000ec00ff02ab82 */ /* 0x000e220000000a00 */
[----:B------:R-:W-:Y:S01]  /*0260*/  ISETP.NE.AND.EX P0, PT, R8, -0x80000000, PT, P0 ;  /* 0x800000000800780c */ /* 0x000fe20003f05300 */
[----:B------:R-:W-:-:S03]  /*0270*/  @!P2 IMAD.MOV.U32 R8, RZ, RZ, RZ ;  /* 0x000000ffff08a224 */ /* 0x000fc600078e00ff */
[----:B------:R-:W-:-:S09]  /*0280*/  PLOP3.LUT P1, PT, P0, PT, PT, 0x8, 0x80 ;  /* 0x000000000080781c */ /* 0x000fd2000072e170 */
[----:B0-----:R-:W-:-:S06]  /*0290*/  @!P2 DSETP.NEU.AND P1, PT, |R2|, 0.5, !P0 ;  /* 0x3fe000000200a42a */ /* 0x001fcc000472d200 */
[----:B------:R-:W-:-:S04]  /*02a0*/  @!P2 SEL R9, R7, RZ, P1 ;  /* 0x000000ff0709a207 */ /* 0x000fc80000800000 */
[----:B------:R-:W-:Y:S01]  /*02b0*/  @!P3 LOP3.LUT R9, R9, 0x7ff00000, RZ, 0xfc, !PT ;  /* 0x7ff000000909b812 */ /* 0x000fe200078efcff */
[----:B------:R-:W-:Y:S06]  /*02c0*/  @!P2 BRA `(.L_x_39) ;  /* 0x000000000050a947 */ /* 0x000fec0003800000 */
[----:B------:R-:W-:Y:S01]  /*02d0*/  DADD R10, -RZ, |R6| ;  /* 0x00000000ff0a7229 */ /* 0x000fe20000000506 */
[----:B------:R-:W-:Y:S01]  /*02e0*/  BSSY.RECONVERGENT B1, `(.L_x_40) ;  /* 0x0000003000017945 */ /* 0x000fe20003800200 */
[----:B------:R-:W-:-:S09]  /*02f0*/  MOV R20, 0x310 ;  /* 0x0000031000147802 */ /* 0x000fd20000000f00 */
[----:B-----5:R-:W-:Y:S05]  /*0300*/  CALL.REL.NOINC `($_Z26compute_entropy_gpu_kernelPdS_S_iidddi$__internal_accurate_pow) ;  /* 0x0000001000087944 */ /* 0x020fea0003c00000 */
[----:B------:R-:W-:Y:S05]  /*0310*/  BSYNC.RECONVERGENT B1 ;  /* 0x0000000000017941 */ /* 0x000fea0003800200 */
.L_x_40:
[----:B------:R-:W0:Y:S01]  /*0320*/  LDCU.64 UR4, c[0x0][0x3b0] ;  /* 0x00007600ff0477ac */ /* 0x000e220008000a00 */
[----:B------:R-:W-:Y:S01]  /*0330*/  IMAD.MOV.U32 R10, RZ, RZ, R15 ;  /* 0x000000ffff0a7224 */ /* 0x000fe200078e000f */
[----:B------:R-:W-:Y:S01]  /*0340*/  ISETP.GE.AND P2, PT, R7, RZ, PT ;  /* 0x000000ff0700720c */ /* 0x000fe20003f46270 */
[----:B------:R-:W-:-:S06]  /*0350*/  IMAD.MOV.U32 R11, RZ, RZ, R12 ;  /* 0x000000ffff0b7224 */ /* 0x000fcc00078e000c */
[----:B------:R-:W-:Y:S01]  /*0360*/  DADD R10, -RZ, -R10 ;  /* 0x00000000ff0a7229 */ /* 0x000fe2000000090a */
[----:B0-----:R-:W-:Y:S02]  /*0370*/  IMAD.U32 R2, RZ, RZ, UR4 ;  /* 0x00000004ff027e24 */ /* 0x001fe4000f8e00ff */
[----:B------:R-:W-:-:S04]  /*0380*/  IMAD.U32 R3, RZ, RZ, UR5 ;  /* 0x00000005ff037e24 */ /* 0x000fc8000f8e00ff */
[----:B------:R-:W0:Y:S02]  /*0390*/  FRND.F64.TRUNC R8, R2 ;  /* 0x0000000200087313 */ /* 0x000e24000030d800 */
[----:B0-----:R-:W-:Y:S01]  /*03a0*/  DSETP.NEU.AND P0, PT, R8, R2, PT ;  /* 0x000000020800722a */ /* 0x001fe20003f0d000 */
[-C--:B------:R-:W-:Y:S02]  /*03b0*/  FSEL R8, R10, R15.reuse, P1 ;  /* 0x0000000f0a087208 */ /* 0x080fe40000800000 */
[-C--:B------:R-:W-:Y:S02]  /*03c0*/  FSEL R9, R11, R12.reuse, P1 ;  /* 0x0000000c0b097208 */ /* 0x080fe40000800000 */
[----:B------:R-:W-:Y:S02]  /*03d0*/  FSEL R8, R8, R15, !P2 ;  /* 0x0000000f08087208 */ /* 0x000fe40005000000 */
[----:B------:R-:W-:-:S07]  /*03e0*/  FSEL R9, R9, R12, !P2 ;  /* 0x0000000c09097208 */ /* 0x000fce0005000000 */
[----:B------:R-:W-:Y:S02]  /*03f0*/  @P0 FSEL R8, R8, RZ, P2 ;  /* 0x000000ff08080208 */ /* 0x000fe40001000000 */
[----:B------:R-:W-:-:S07]  /*0400*/  @P0 FSEL R9, R9, -QNAN , P2 ;  /* 0xfff8000009090808 */ /* 0x000fce0001000000 */
.L_x_39:
[----:B------:R-:W-:Y:S05]  /*0410*/  BSYNC.RECONVERGENT B0 ;  /* 0x0000000000007941 */ /* 0x000fea0003800200 */
.L_x_38:
[----:B------:R-:W-:Y:S01]  /*0420*/  DADD R10, R6, R2 ;  /* 0x00000000060a7229 */ /* 0x000fe20000000002 */
[----:B------:R-:W-:Y:S09]  /*0430*/  BSSY.RECONVERGENT B0, `(.L_x_41) ;  /* 0x000001e000007945 */ /* 0x000ff20003800200 */
[----:B------:R-:W-:-:S04]  /*0440*/  LOP3.LUT R10, R11, 0x7ff00000, RZ, 0xc0, !PT ;  /* 0x7ff000000b0a7812 */ /* 0x000fc800078ec0ff */
[----:B------:R-:W-:-:S13]  /*0450*/  ISETP.NE.AND P0, PT, R10, 0x7ff00000, PT ;  /* 0x7ff000000a00780c */ /* 0x000fda0003f05270 */
[----:B------:R-:W-:Y:S05]  /*0460*/  @P0 BRA `(.L_x_42) ;  /* 0x0000000000680947 */ /* 0x000fea0003800000 */
[----:B------:R-:W-:-:S14]  /*0470*/  DSETP.NAN.AND P0, PT, R6, R2, PT ;  /* 0x000000020600722a */ /* 0x000fdc0003f08000 */
[----:B------:R-:W-:Y:S01]  /*0480*/  @P0 DADD R8, R6, R2 ;  /* 0x0000000006080229 */ /* 0x000fe20000000002 */
[----:B------:R-:W-:Y:S10]  /*0490*/  @P0 BRA `(.L_x_42) ;  /* 0x00000000005c0947 */ /* 0x000ff40003800000 */
[----:B------:R-:W-:-:S14]  /*04a0*/  DSETP.NEU.AND P0, PT, |R2|, +INF , PT ;  /* 0x7ff000000200742a */ /* 0x000fdc0003f0d200 */
[----:B------:R-:W-:Y:S05]  /*04b0*/  @P0 BRA `(.L_x_43) ;  /* 0x0000000000240947 */ /* 0x000fea0003800000 */
[----:B------:R-:W0:Y:S01]  /*04c0*/  LDCU UR4, c[0x0][0x3b4] ;  /* 0x00007680ff0477ac */ /* 0x000e220008000800 */
[----:B------:R-:W-:-:S06]  /*04d0*/  DSETP.GT.AND P0, PT, |R6|, 1, PT ;  /* 0x3ff000000600742a */ /* 0x000fcc0003f04200 */
[----:B------:R-:W-:Y:S01]  /*04e0*/  SEL R8, RZ, 0x7ff00000, !P0 ;  /* 0x7ff00000ff087807 */ /* 0x000fe20004000000 */
[----:B------:R-:W-:Y:S01]  /*04f0*/  DSETP.NEU.AND P0, PT, R6, -1, PT ;  /* 0xbff000000600742a */ /* 0x000fe20003f0d000 */
[----:B0-----:R-:W-:-:S13]  /*0500*/  ISETP.LE.AND P1, PT, RZ, UR4, PT ;  /* 0x00000004ff007c0c */ /* 0x001fda000bf23270 */
[----:B------:R-:W-:-:S04]  /*0510*/  @!P1 LOP3.LUT R8, R8, 0x7ff00000, RZ, 0x3c, !PT ;  /* 0x7ff0000008089812 */ /* 0x000fc800078e3cff */
[----:B------:R-:W-:Y:S01]  /*0520*/  SEL R9, R8, 0x3ff00000, P0 ;  /* 0x3ff0000008097807 */ /* 0x000fe20000000000 */
[----:B------:R-:W-:Y:S01]  /*0530*/  IMAD.MOV.U32 R8, RZ, RZ, RZ ;  /* 0x000000ffff087224 */ /* 0x000fe200078e00ff */
[----:B------:R-:W-:Y:S06]  /*0540*/  BRA `(.L_x_42) ;  /* 0x0000000000307947 */ /* 0x000fec0003800000 */
.L_x_43:
[----:B------:R-:W-:-:S14]  /*0550*/  DSETP.NEU.AND P0, PT, |R6|, +INF , PT ;  /* 0x7ff000000600742a */ /* 0x000fdc0003f0d200 */
[----:B------:R-:W-:Y:S05]  /*0560*/  @P0 BRA `(.L_x_42) ;  /* 0x0000000000280947 */ /* 0x000fea0003800000 */
[----:B------:R-:W0:Y:S01]  /*0570*/  LDC R8, c[0x0][0x3b4] ;  /* 0x0000ed00ff087b82 */ /* 0x000e220000000800 */
[----:B------:R-:W-:Y:S02]  /*0580*/  ISETP.GE.AND P2, PT, R7, RZ, PT ;  /* 0x000000ff0700720c */ /* 0x000fe40003f46270 */
[C---:B0-----:R-:W-:Y:S02]  /*0590*/  ISETP.GE.AND P0, PT, R8.reuse, RZ, PT ;  /* 0x000000ff0800720c */ /* 0x041fe40003f06270 */
[----:B------:R-:W-:Y:S02]  /*05a0*/  LOP3.LUT R8, R8, 0x7fffffff, RZ, 0xc0, !PT ;  /* 0x7fffffff08087812 */ /* 0x000fe400078ec0ff */
[----:B------:R-:W-:Y:S02]  /*05b0*/  SEL R9, RZ, 0x7ff00000, !P0 ;  /* 0x7ff00000ff097807 */ /* 0x000fe40004000000 */
[----:B------:R-:W-:-:S03]  /*05c0*/  ISETP.NE.AND P0, PT, R8, 0x3fe00000, PT ;  /* 0x3fe000000800780c */ /* 0x000fc60003f05270 */
[----:B------:R-:W-:-:S05]  /*05d0*/  VIADD R8, R9, 0x80000000 ;  /* 0x8000000009087836 */ /* 0x000fca0000000000 */
[----:B------:R-:W-:-:S04]  /*05e0*/  SEL R8, R8, R9, P0 ;  /* 0x0000000908087207 */ /* 0x000fc80000000000 */
[----:B------:R-:W-:Y:S01]  /*05f0*/  @!P2 SEL R9, R8, R9, P1 ;  /* 0x000000090809a207 */ /* 0x000fe20000800000 */
[----:B------:R-:W-:-:S07]  /*0600*/  IMAD.MOV.U32 R8, RZ, RZ, RZ ;  /* 0x000000ffff087224 */ /* 0x000fce00078e00ff */
.L_x_42:
[----:B------:R-:W-:Y:S05]  /*0610*/  BSYNC.RECONVERGENT B0 ;  /* 0x0000000000007941 */ /* 0x000fea0003800200 */
.L_x_41:
[----:B------:R-:W-:Y:S01]  /*0620*/  DSETP.NEU.AND P0, PT, R6, 1, PT ;  /* 0x3ff000000600742a */ /* 0x000fe20003f0d000 */
[----:B------:R-:W-:Y:S01]  /*0630*/  BSSY.RECONVERGENT B0, `(.L_x_44) ;  /* 0x0000016000007945 */ /* 0x000fe20003800200 */
[----:B------:R-:W-:Y:S01]  /*0640*/  DSETP.NEU.AND P1, PT, R2, RZ, PT ;  /* 0x000000ff0200722a */ /* 0x000fe20003f2d000 */
[----:B------:R-:W-:-:S03]  /*0650*/  IMAD.MOV.U32 R2, RZ, RZ, 0x1 ;  /* 0x00000001ff027424 */ /* 0x000fc600078e00ff */
[----:B------:R-:W-:Y:S02]  /*0660*/  FSEL R9, R9, 1.875, P0 ;  /* 0x3ff0000009097808 */ /* 0x000fe40000000000 */
[----:B------:R-:W-:Y:S02]  /*0670*/  FSEL R8, R8, RZ, P0 ;  /* 0x000000ff08087208 */ /* 0x000fe40000000000 */
[----:B------:R-:W-:Y:S02]  /*0680*/  FSEL R9, R9, 1.875, P1 ;  /* 0x3ff0000009097808 */ /* 0x000fe40000800000 */
[----:B------:R-:W-:Y:S02]  /*0690*/  FSEL R8, R8, RZ, P1 ;  /* 0x000000ff08087208 */ /* 0x000fe40000800000 */
[----:B------:R-:W0:Y:S01]  /*06a0*/  MUFU.RCP64H R3, R9 ;  /* 0x0000000900037308 */ /* 0x000e220000001800 */
[----:B-----5:R-:W-:-:S03]  /*06b0*/  FSETP.GEU.AND P1, PT, |R5|, 6.5827683646048100446e-37, PT ;  /* 0x036000000500780b */ /* 0x020fc60003f2e200 */
[----:B0-----:R-:W-:-:S08]  /*06c0*/  DFMA R10, -R8, R2, 1 ;  /* 0x3ff00000080a742b */ /* 0x001fd00000000102 */
[----:B------:R-:W-:-:S08]  /*06d0*/  DFMA R10, R10, R10, R10 ;  /* 0x0000000a0a0a722b */ /* 0x000fd0000000000a */
[----:B------:R-:W-:-:S08]  /*06e0*/  DFMA R10, R2, R10, R2 ;  /* 0x0000000a020a722b */ /* 0x000fd00000000002 */
[----:B------:R-:W-:-:S08]  /*06f0*/  DFMA R2, -R8, R10, 1 ;  /* 0x3ff000000802742b */ /* 0x000fd0000000010a */
[----:B------:R-:W-:-:S08]  /*0700*/  DFMA R2, R10, R2, R10 ;  /* 0x000000020a02722b */ /* 0x000fd0000000000a */
[----:B------:R-:W-:-:S08]  /*0710*/  DMUL R10, R4, R2 ;  /* 0x00000002040a7228 */ /* 0x000fd00000000000 */
[----:B------:R-:W-:-:S08]  /*0720*/  DFMA R12, -R8, R10, R4 ;  /* 0x0000000a080c722b */ /* 0x000fd00000000104 */
[----:B------:R-:W-:-:S10]  /*0730*/  DFMA R2, R2, R12, R10 ;  /* 0x0000000c0202722b */ /* 0x000fd4000000000a */
[----:B------:R-:W-:-:S05]  /*0740*/  FFMA R10, RZ, R9, R3 ;  /* 0x00000009ff0a7223 */ /* 0x000fca0000000003 */
[----:B------:R-:W-:-:S13]  /*0750*/  FSETP.GT.AND P0, PT, |R10|, 1.469367938527859385e-39, PT ;  /* 0x001000000a00780b */ /* 0x000fda0003f04200 */
[----:B------:R-:W-:Y:S05]  /*0760*/  @P0 BRA P1, `(.L_x_45) ;  /* 0x0000000000080947 */ /* 0x000fea0000800000 */
[----:B------:R-:W-:-:S07]  /*0770*/  MOV R12, 0x790 ;  /* 0x00000790000c7802 */ /* 0x000fce0000000f00 */
[----:B------:R-:W-:Y:S05]  /*0780*/  CALL.REL.NOINC `($__internal_3_$__cuda_sm20_div_rn_f64_full) ;  /* 0x0000000400747944 */ /* 0x000fea0003c00000 */
.L_x_45:
[----:B------:R-:W-:Y:S05]  /*0790*/  BSYNC.RECONVERGENT B0 ;  /* 0x0000000000007941 */ /* 0x000fea0003800200 */
.L_x_44:
[----:B------:R-:W-:Y:S01]  /*07a0*/  ISETP.GT.AND P0, PT, R3, 0xfffff, PT ;  /* 0x000fffff0300780c */ /* 0x000fe20003f04270 */
[----:B------:R-:W-:Y:S01]  /*07b0*/  IMAD.MOV.U32 R8, RZ, RZ, R2 ;  /* 0x000000ffff087224 */ /* 0x000fe200078e0002 */
[----:B------:R-:W-:Y:S01]  /*07c0*/  BSSY.RECONVERGENT B0, `(.L_x_46) ;  /* 0x0000052000007945 */ /* 0x000fe20003800200 */
[--C-:B------:R-:W-:Y:S02]  /*07d0*/  IMAD.MOV.U32 R9, RZ, RZ, R3.reuse ;  /* 0x000000ffff097224 */ /* 0x100fe400078e0003 */
[----:B------:R-:W-:-:S08]  /*07e0*/  IMAD.MOV.U32 R4, RZ, RZ, R3 ;  /* 0x000000ffff047224 */ /* 0x000fd000078e0003 */
[----:B------:R-:W-:-:S10]  /*07f0*/  @!P0 DMUL R8, R8, 1.80143985094819840000e+16 ;  /* 0x4350000008088828 */ /* 0x000fd40000000000 */
[----:B------:R-:W-:Y:S02]  /*0800*/  @!P0 IMAD.MOV.U32 R4, RZ, RZ, R9 ;  /* 0x000000ffff048224 */ /* 0x000fe400078e0009 */
[----:B------:R-:W-:Y:S02]  /*0810*/  @!P0 IMAD.MOV.U32 R2, RZ, RZ, R8 ;  /* 0x000000ffff028224 */ /* 0x000fe400078e0008 */
[----:B------:R-:W-:-:S05]  /*0820*/  VIADD R3, R4, 0xffffffff ;  /* 0xffffffff04037836 */ /* 0x000fca0000000000 */
[----:B------:R-:W-:Y:S01]  /*0830*/  ISETP.GT.U32.AND P1, PT, R3, 0x7feffffe, PT ;  /* 0x7feffffe0300780c */ /* 0x000fe20003f24070 */
[----:B------:R-:W-:Y:S02]  /*0840*/  IMAD.MOV.U32 R3, RZ, RZ, -0x3ff ;  /* 0xfffffc01ff037424 */ /* 0x000fe400078e00ff */
[----:B------:R-:W-:-:S10]  /*0850*/  @!P0 IMAD.MOV.U32 R3, RZ, RZ, -0x435 ;  /* 0xfffffbcbff038424 */ /* 0x000fd400078e00ff */
[----:B------:R-:W-:Y:S05]  /*0860*/  @P1 BRA `(.L_x_47) ;  /* 0x0000000400041947 */ /* 0x000fea0003800000 */
[C---:B------:R-:W-:Y:S01]  /*0870*/  LOP3.LUT R5, R4.reuse, 0xfffff, RZ, 0xc0, !PT ;  /* 0x000fffff04057812 */ /* 0x040fe200078ec0ff */
[----:B------:R-:W-:Y:S01]  /*0880*/  IMAD.MOV.U32 R8, RZ, RZ, R2 ;  /* 0x000000ffff087224 */ /* 0x000fe200078e0002 */
[----:B------:R-:W-:Y:S01]  /*0890*/  UMOV UR4, 0x3ae80f1e ;  /* 0x3ae80f1e00047882 */ /* 0x000fe20000000000 */
[----:B------:R-:W-:Y:S01]  /*08a0*/  IMAD.MOV.U32 R10, RZ, RZ, RZ ;  /* 0x000000ffff0a7224 */ /* 0x000fe200078e00ff */
[----:B------:R-:W-:Y:S01]  /*08b0*/  LOP3.LUT R9, R5, 0x3ff00000, RZ, 0xfc, !PT ;  /* 0x3ff0000005097812 */ /* 0x000fe200078efcff */
[----:B------:R-:W-:Y:S01]  /*08c0*/  IMAD.MOV.U32 R18, RZ, RZ, -0x748574fc ;  /* 0x8b7a8b04ff127424 */ /* 0x000fe200078e00ff */
[----:B------:R-:W-:Y:S01]  /*08d0*/  UMOV UR5, 0x3eb1380b ;  /* 0x3eb1380b00057882 */ /* 0x000fe20000000000 */
[----:B------:R-:W-:Y:S01]  /*08e0*/  IMAD.MOV.U32 R19, RZ, RZ, 0x3ed0ee25 ;  /* 0x3ed0ee25ff137424 */ /* 0x000fe200078e00ff */
[----:B------:R-:W-:Y:S01]  /*08f0*/  ISETP.GE.U32.AND P0, PT, R9, 0x3ff6a09f, PT ;  /* 0x3ff6a09f0900780c */ /* 0x000fe20003f06070 */
[----:B------:R-:W-:Y:S01]  /*0900*/  UMOV UR6, 0x80000000 ;  /* 0x8000000000067882 */ /* 0x000fe20000000000 */
[----:B------:R-:W-:Y:S01]  /*0910*/  LEA.HI R4, R4, R3, RZ, 0xc ;  /* 0x0000000304047211 */ /* 0x000fe200078f60ff */
[----:B------:R-:W-:-:S10]  /*0920*/  UMOV UR7, 0x43300000 ;  /* 0x4330000000077882 */ /* 0x000fd40000000000 */
[----:B------:R-:W-:Y:S02]  /*0930*/  @P0 VIADD R5, R9, 0xfff00000 ;  /* 0xfff0000009050836 */ /* 0x000fe40000000000 */
[----:B------:R-:W-:Y:S02]  /*0940*/  @P0 VIADD R4, R4, 0x1 ;  /* 0x0000000104040836 */ /* 0x000fe40000000000 */
[----:B------:R-:W-:-:S06]  /*0950*/  @P0 IMAD.MOV.U32 R9, RZ, RZ, R5 ;  /* 0x000000ffff090224 */ /* 0x000fcc00078e0005 */
[C---:B------:R-:W-:Y:S02]  /*0960*/  DADD R16, R8.reuse, 1 ;  /* 0x3ff0000008107429 */ /* 0x040fe40000000000 */
[----:B------:R-:W-:-:S04]  /*0970*/  DADD R8, R8, -1 ;  /* 0xbff0000008087429 */ /* 0x000fc80000000000 */
[----:B------:R-:W0:Y:S02]  /*0980*/  MUFU.RCP64H R11, R17 ;  /* 0x00000011000b7308 */ /* 0x000e240000001800 */
[----:B0-----:R-:W-:-:S08]  /*0990*/  DFMA R12, -R16, R10, 1 ;  /* 0x3ff00000100c742b */ /* 0x001fd0000000010a */
[----:B------:R-:W-:-:S08]  /*09a0*/  DFMA R12, R12, R12, R12 ;  /* 0x0000000c0c0c722b */ /* 0x000fd0000000000c */
[----:B------:R-:W-:-:S08]  /*09b0*/  DFMA R10, R10, R12, R10 ;  /* 0x0000000c0a0a722b */ /* 0x000fd0000000000a */
[----:B------:R-:W-:-:S08]  /*09c0*/  DMUL R12, R8, R10 ;  /* 0x0000000a080c7228 */ /* 0x000fd00000000000 */
[----:B------:R-:W-:-:S08]  /*09d0*/  DFMA R12, R8, R10, R12 ;  /* 0x0000000a080c722b */ /* 0x000fd0000000000c */
[----:B------:R-:W-:Y:S02]  /*09e0*/  DMUL R14, R12, R12 ;  /* 0x0000000c0c0e7228 */ /* 0x000fe40000000000 */
[----:B------:R-:W-:-:S06]  /*09f0*/  DADD R2, R8, -R12 ;  /* 0x0000000008027229 */ /* 0x000fcc000000080c */
[----:B------:R-:W-:Y:S01]  /*0a00*/  DFMA R16, R14, UR4, R18 ;  /* 0x000000040e107c2b */ /* 0x000fe20008000012 */
[----:B------:R-:W-:Y:S01]  /*0a10*/  UMOV UR4, 0x9f02676f ;  /* 0x9f02676f00047882 */ /* 0x000fe20000000000 */
[----:B------:R-:W-:Y:S01]  /*0a20*/  UMOV UR5, 0x3ef3b266 ;  /* 0x3ef3b26600057882 */ /* 0x000fe20000000000 */
[----:B------:R-:W-:Y:S01]  /*0a30*/  LOP3.LUT R18, R4, 0x80000000, RZ, 0x3c, !PT ;  /* 0x8000000004127812 */ /* 0x000fe200078e3cff */
[----:B------:R-:W-:Y:S01]  /*0a40*/  IMAD.MOV.U32 R19, RZ, RZ, 0x43300000 ;  /* 0x43300000ff137424 */ /* 0x000fe200078e00ff */
[----:B------:R-:W-:-:S03]  /*0a50*/  DADD R4, R2, R2 ;  /* 0x0000000002047229 */ /* 0x000fc60000000002 */
[----:B------:R-:W-:Y:S01]  /*0a60*/  DFMA R16, R14, R16, UR4 ;  /* 0x000000040e107e2b */ /* 0x000fe20008000010 */
[----:B------:R-:W-:Y:S01]  /*0a70*/  UMOV UR4, 0xa9ab0956 ;  /* 0xa9ab095600047882 */ /* 0x000fe20000000000 */
[----:B------:R-:W-:Y:S01]  /*0a80*/  UMOV UR5, 0x3f1745cb ;  /* 0x3f1745cb00057882 */ /* 0x000fe20000000000 */
[----:B------:R-:W-:Y:S01]  /*0a90*/  DADD R2, R18, -UR6 ;  /* 0x8000000612027e29 */ /* 0x000fe20008000000 */
[----:B------:R-:W-:Y:S01]  /*0aa0*/  UMOV UR6, 0xfefa39ef ;  /* 0xfefa39ef00067882 */ /* 0x000fe20000000000 */
[----:B------:R-:W-:Y:S01]  /*0ab0*/  UMOV UR7, 0x3fe62e42 ;  /* 0x3fe62e4200077882 */ /* 0x000fe20000000000 */
[----:B------:R-:W-:Y:S02]  /*0ac0*/  DFMA R8, R8, -R12, R4 ;  /* 0x8000000c0808722b */ /* 0x000fe40000000004 */
[----:B------:R-:W-:Y:S01]  /*0ad0*/  DFMA R16, R14, R16, UR4 ;  /* 0x000000040e107e2b */ /* 0x000fe20008000010 */
[----:B------:R-:W-:Y:S01]  /*0ae0*/  UMOV UR4, 0x2d1b5154 ;  /* 0x2d1b515400047882 */ /* 0x000fe20000000000 */
[----:B------:R-:W-:Y:S01]  /*0af0*/  UMOV UR5, 0x3f3c71c7 ;  /* 0x3f3c71c700057882 */ /* 0x000fe20000000000 */
[----:B------:R-:W-:-:S03]  /*0b00*/  DFMA R4, R2, UR6, R12 ;  /* 0x0000000602047c2b */ /* 0x000fc6000800000c */
[----:B------:R-:W-:Y:S02]  /*0b10*/  DMUL R8, R10, R8 ;  /* 0x000000080a087228 */ /* 0x000fe40000000000 */
[----:B------:R-:W-:Y:S01]  /*0b20*/  DFMA R16, R14, R16, UR4 ;  /* 0x000000040e107e2b */ /* 0x000fe20008000010 */
[----:B------:R-:W-:Y:S01]  /*0b30*/  UMOV UR4, 0x923be72d ;  /* 0x923be72d00047882 */ /* 0x000fe20000000000 */
[----:B------:R-:W-:-:S06]  /*0b40*/  UMOV UR5, 0x3f624924 ;  /* 0x3f62492400057882 */ /* 0x000fcc0000000000 */
        /* <DEDUP_REMOVED lines=8> */
[----:B------:R-:W-:Y:S02]  /*0bd0*/  UMOV UR5, 0x3fe62e42 ;  /* 0x3fe62e4200057882 */ /* 0x000fe40000000000 */
[----:B------:R-:W-:Y:S01]  /*0be0*/  DFMA R18, R2, -UR4, R4 ;  /* 0x8000000402127c2b */ /* 0x000fe20008000004 */
[----:B------:R-:W-:Y:S01]  /*0bf0*/  UMOV UR4, 0x3b39803f ;  /* 0x3b39803f00047882 */ /* 0x000fe20000000000 */
[----:B------:R-:W-:Y:S02]  /*0c00*/  UMOV UR5, 0x3c7abc9e ;  /* 0x3c7abc9e00057882 */ /* 0x000fe40000000000 */
[----:B------:R-:W-:-:S04]  /*0c10*/  DMUL R16, R14, R16 ;  /* 0x000000100e107228 */ /* 0x000fc80000000000 */
[----:B------:R-:W-:-:S04]  /*0c20*/  DADD R18, -R12, R18 ;  /* 0x000000000c127229 */ /* 0x000fc80000000112 */
[----:B------:R-:W-:-:S08]  /*0c30*/  DFMA R8, R12, R16, R8 ;  /* 0x000000100c08722b */ /* 0x000fd00000000008 */
[----:B------:R-:W-:-:S08]  /*0c40*/  DADD R8, R8, -R18 ;  /* 0x0000000008087229 */ /* 0x000fd00000000812 */
[----:B------:R-:W-:-:S08]  /*0c50*/  DFMA R8, R2, UR4, R8 ;  /* 0x0000000402087c2b */ /* 0x000fd00008000008 */
[----:B------:R-:W-:Y:S01]  /*0c60*/  DADD R4, R4, R8 ;  /* 0x0000000004047229 */ /* 0x000fe20000000008 */
[----:B------:R-:W-:Y:S10]  /*0c70*/  BRA `(.L_x_48) ;  /* 0x0000000000187947 */ /* 0x000ff40003800000 */
.L_x_47:
[----:B------:R-:W-:Y:S01]  /*0c80*/  IMAD.MOV.U32 R2, RZ, RZ, 0x0 ;  /* 0x00000000ff027424 */ /* 0x000fe200078e00ff */
[----:B------:R-:W-:Y:S01]  /*0c90*/  LOP3.LUT P0, RZ, R9, 0x7fffffff, RZ, 0xc0, !PT ;  /* 0x7fffffff09ff7812 */ /* 0x000fe2000780c0ff */
[----:B------:R-:W-:-:S06]  /*0ca0*/  IMAD.MOV.U32 R3, RZ, RZ, 0x7ff00000 ;  /* 0x7ff00000ff037424 */ /* 0x000fcc00078e00ff */
[----:B------:R-:W-:-:S10]  /*0cb0*/  DFMA R2, R8, R2, +INF ;  /* 0x7ff000000802742b */ /* 0x000fd40000000002 */
[----:B------:R-:W-:Y:S02]  /*0cc0*/  FSEL R4, R2, RZ, P0 ;  /* 0x000000ff02047208 */ /* 0x000fe40000000000 */
[----:B------:R-:W-:-:S07]  /*0cd0*/  FSEL R5, R3, -QNAN , P0 ;  /* 0xfff0000003057808 */ /* 0x000fce0000000000 */
.L_x_48:
[----:B------:R-:W-:Y:S05]  /*0ce0*/  BSYNC.RECONVERGENT B0 ;  /* 0x0000000000007941 */ /* 0x000fea0003800200 */
.L_x_46:
[----:B------:R-:W0:Y:S01]  /*0cf0*/  LDCU.64 UR4, c[0x0][0x3a8] ;  /* 0x00007500ff0477ac */ /* 0x000e220008000a00 */
[----:B------:R-:W1:Y:S01]  /*0d00*/  LDC.64 R2, c[0x0][0x380] ;  /* 0x0000e000ff027b82 */ /* 0x000e620000000a00 */
[----:B0-----:R-:W-:Y:S01]  /*0d10*/  DMUL R6, R6, UR4 ;  /* 0x0000000406067c28 */ /* 0x001fe20008000000 */
[----:B-1----:R-:W-:-:S07]  /*0d20*/  IMAD.WIDE R2, R0, 0x8, R2 ;  /* 0x0000000800027825 */ /* 0x002fce00078e0202 */
[----:B------:R-:W-:-:S07]  /*0d30*/  DMUL R4, R6, R4 ;  /* 0x0000000406047228 */ /* 0x000fce0000000000 */
[----:B------:R-:W-:Y:S01]  /*0d40*/  STG.E.64 desc[UR8][R2.64], R4 ;  /* 0x0000000402007986 */ /* 0x000fe2000c101b08 */
[----:B------:R-:W-:Y:S05]  /*0d50*/  EXIT ;  /* 0x000000000000794d */ /* 0x000fea0003800000 */
        .weak           $__internal_3_$__cuda_sm20_div_rn_f64_full
        .type           $__internal_3_$__cuda_sm20_div_rn_f64_full,@function
        .size           $__internal_3_$__cuda_sm20_div_rn_f64_full,($_Z26compute_entropy_gpu_kernelPdS_S_iidddi$__internal_accurate_pow - $__internal_3_$__cuda_sm20_div_rn_f64_full)
$__internal_3_$__cuda_sm20_div_rn_f64_full:
[C---:B------:R-:W-:Y:S01]  /*0d60*/  FSETP.GEU.AND P0, PT, |R9|.reuse, 1.469367938527859385e-39, PT ;  /* 0x001000000900780b */ /* 0x040fe20003f0e200 */
[----:B------:R-:W-:Y:S01]  /*0d70*/  IMAD.MOV.U32 R10, RZ, RZ, 0x1 ;  /* 0x00000001ff0a7424 */ /* 0x000fe200078e00ff */
[----:B------:R-:W-:Y:S01]  /*0d80*/  LOP3.LUT R2, R9, 0x800fffff, RZ, 0xc0, !PT ;  /* 0x800fffff09027812 */ /* 0x000fe200078ec0ff */
[----:B------:R-:W-:Y:S01]  /*0d90*/  BSSY.RECONVERGENT B1, `(.L_x_49) ;  /* 0x0000055000017945 */ /* 0x000fe20003800200 */
[C---:B------:R-:W-:Y:S02]  /*0da0*/  FSETP.GEU.AND P2, PT, |R5|.reuse, 1.469367938527859385e-39, PT ;  /* 0x001000000500780b */ /* 0x040fe40003f4e200 */
[----:B------:R-:W-:Y:S01]  /*0db0*/  LOP3.LUT R3, R2, 0x3ff00000, RZ, 0xfc, !PT ;  /* 0x3ff0000002037812 */ /* 0x000fe200078efcff */
[----:B------:R-:W-:Y:S01]  /*0dc0*/  IMAD.MOV.U32 R2, RZ, RZ, R8 ;  /* 0x000000ffff027224 */ /* 0x000fe200078e0008 */
[----:B------:R-:W-:Y:S02]  /*0dd0*/  LOP3.LUT R13, R5, 0x7ff00000, RZ, 0xc0, !PT ;  /* 0x7ff00000050d7812 */ /* 0x000fe400078ec0ff */
[----:B------:R-:W-:-:S03]  /*0de0*/  LOP3.LUT R16, R9, 0x7ff00000, RZ, 0xc0, !PT ;  /* 0x7ff0000009107812 */ /* 0x000fc600078ec0ff */
[----:B------:R-:W-:Y:S01]  /*0df0*/  @!P0 DMUL R2, R8, 8.98846567431157953865e+307 ;  /* 0x7fe0000008028828 */ /* 0x000fe20000000000 */
[----:B------:R-:W-:-:S03]  /*0e00*/  ISETP.GE.U32.AND P1, PT, R13, R16, PT ;  /* 0x000000100d00720c */ /* 0x000fc60003f26070 */
[----:B------:R-:W-:Y:S02]  /*0e10*/  @!P2 LOP3.LUT R20, R9, 0x7ff00000, RZ, 0xc0, !PT ;  /* 0x7ff000000914a812 */ /* 0x000fe400078ec0ff */
[----:B------:R-:W0:Y:S02]  /*0e20*/  MUFU.RCP64H R11, R3 ;  /* 0x00000003000b7308 */ /* 0x000e240000001800 */
[----:B------:R-:W-:Y:S01]  /*0e30*/  @!P2 ISETP.GE.U32.AND P3, PT, R13, R20, PT ;  /* 0x000000140d00a20c */ /* 0x000fe20003f66070 */
[----:B------:R-:W-:Y:S01]  /*0e40*/  @!P2 IMAD.MOV.U32 R20, RZ, RZ, RZ ;  /* 0x000000ffff14a224 */ /* 0x000fe200078e00ff */
[----:B0-----:R-:W-:-:S08]  /*0e50*/  DFMA R14, R10, -R2, 1 ;  /* 0x3ff000000a0e742b */ /* 0x001fd00000000802 */
[----:B------:R-:W-:Y:S01]  /*0e60*/  DFMA R18, R14, R14, R14 ;  /* 0x0000000e0e12722b */ /* 0x000fe2000000000e */
[----:B------:R-:W-:-:S05]  /*0e70*/  IMAD.MOV.U32 R14, RZ, RZ, 0x1ca00000 ;  /* 0x1ca00000ff0e7424 */ /* 0x000fca00078e00ff */
[C---:B------:R-:W-:Y:S02]  /*0e80*/  @!P2 SEL R15, R14.reuse, 0x63400000, !P3 ;  /* 0x634000000e0fa807 */ /* 0x040fe40005800000 */
[----:B------:R-:W-:Y:S01]  /*0e90*/  DFMA R18, R10, R18, R10 ;  /* 0x000000120a12722b */ /* 0x000fe2000000000a */
[----:B------:R-:W-:Y:S01]  /*0ea0*/  SEL R11, R14, 0x63400000, !P1 ;  /* 0x634000000e0b7807 */ /* 0x000fe20004800000 */
[----:B------:R-:W-:Y:S01]  /*0eb0*/  IMAD.MOV.U32 R10, RZ, RZ, R4 ;  /* 0x000000ffff0a7224 */ /* 0x000fe200078e0004 */
[--C-:B------:R-:W-:Y:S02]  /*0ec0*/  @!P2 LOP3.LUT R15, R15, 0x80000000, R5.reuse, 0xf8, !PT ;  /* 0x800000000f0fa812 */ /* 0x100fe400078ef805 */
[----:B------:R-:W-:Y:S02]  /*0ed0*/  LOP3.LUT R11, R11, 0x800fffff, R5, 0xf8, !PT ;  /* 0x800fffff0b0b7812 */ /* 0x000fe400078ef805 */
[----:B------:R-:W-:Y:S01]  /*0ee0*/  @!P2 LOP3.LUT R21, R15, 0x100000, RZ, 0xfc, !PT ;  /* 0x001000000f15a812 */ /* 0x000fe200078efcff */
[----:B------:R-:W-:-:S05]  /*0ef0*/  DFMA R22, R18, -R2, 1 ;  /* 0x3ff000001216742b */ /* 0x000fca0000000802 */
[----:B------:R-:W-:-:S03]  /*0f00*/  @!P2 DFMA R10, R10, 2, -R20 ;  /* 0x400000000a0aa82b */ /* 0x000fc60000000814 */
[----:B------:R-:W-:Y:S01]  /*0f10*/  DFMA R18, R18, R22, R18 ;  /* 0x000000161212722b */ /* 0x000fe20000000012 */
[----:B------:R-:W-:Y:S02]  /*0f20*/  IMAD.MOV.U32 R23, RZ, RZ, R13 ;  /* 0x000000ffff177224 */ /* 0x000fe400078e000d */
[----:B------:R-:W-:Y:S01]  /*0f30*/  IMAD.MOV.U32 R22, RZ, RZ, R16 ;  /* 0x000000ffff167224 */ /* 0x000fe200078e0010 */
[----:B------:R-:W-:-:S03]  /*0f40*/  @!P0 LOP3.LUT R22, R3, 0x7ff00000, RZ, 0xc0, !PT ;  /* 0x7ff0000003168812 */ /* 0x000fc600078ec0ff */
[----:B------:R-:W-:Y:S01]  /*0f50*/  @!P2 LOP3.LUT R23, R11, 0x7ff00000, RZ, 0xc0, !PT ;  /* 0x7ff000000b17a812 */ /* 0x000fe200078ec0ff */
[----:B------:R-:W-:Y:S01]  /*0f60*/  DMUL R20, R18, R10 ;  /* 0x0000000a12147228 */ /* 0x000fe20000000000 */
[----:B------:R-:W-:-:S03]  /*0f70*/  VIADD R24, R22, 0xffffffff ;  /* 0xffffffff16187836 */ /* 0x000fc60000000000 */
[----:B------:R-:W-:-:S04]  /*0f80*/  VIADD R15, R23, 0xffffffff ;  /* 0xffffffff170f7836 */ /* 0x000fc80000000000 */
[----:B------:R-:W-:Y:S01]  /*0f90*/  DFMA R16, R20, -R2, R10 ;  /* 0x800000021410722b */ /* 0x000fe2000000000a */
[----:B------:R-:W-:-:S04]  /*0fa0*/  ISETP.GT.U32.AND P0, PT, R15, 0x7feffffe, PT ;  /* 0x7feffffe0f00780c */ /* 0x000fc80003f04070 */
[----:B------:R-:W-:-:S03]  /*0fb0*/  ISETP.GT.U32.OR P0, PT, R24, 0x7feffffe, P0 ;  /* 0x7feffffe1800780c */ /* 0x000fc60000704470 */
[----:B------:R-:W-:-:S10]  /*0fc0*/  DFMA R16, R18, R16, R20 ;  /* 0x000000101210722b */ /* 0x000fd40000000014 */
[----:B------:R-:W-:Y:S05]  /*0fd0*/  @P0 BRA `(.L_x_50) ;  /* 0x00000000006c0947 */ /* 0x000fea0003800000 */
[----:B------:R-:W-:-:S04]  /*0fe0*/  LOP3.LUT R18, R9, 0x7ff00000, RZ, 0xc0, !PT ;  /* 0x7ff0000009127812 */ /* 0x000fc800078ec0ff */
[CC--:B------:R-:W-:Y:S02]  /*0ff0*/  VIADDMNMX R4, R13.reuse, -R18.reuse, 0xb9600000, !PT ;  /* 0xb96000000d047446 */ /* 0x0c0fe40007800912 */
[----:B------:R-:W-:Y:S02]  /*1000*/  ISETP.GE.U32.AND P0, PT, R13, R18, PT ;  /* 0x000000120d00720c */ /* 0x000fe40003f06070 */
[----:B------:R-:W-:Y:S02]  /*1010*/  VIMNMX R4, PT, PT, R4, 0x46a00000, PT ;  /* 0x46a0000004047848 */ /* 0x000fe40003fe0100 */
[----:B------:R-:W-:-:S05]  /*1020*/  SEL R13, R14, 0x63400000, !P0 ;  /* 0x634000000e0d7807 */ /* 0x000fca0004000000 */
[----:B------:R-:W-:Y:S02]  /*1030*/  IMAD.IADD R13, R4, 0x1, -R13 ;  /* 0x00000001040d7824 */ /* 0x000fe400078e0a0d */
[----:B------:R-:W-:Y:S02]  /*1040*/  IMAD.MOV.U32 R4, RZ, RZ, RZ ;  /* 0x000000ffff047224 */ /* 0x000fe400078e00ff */
[----:B------:R-:W-:-:S06]  /*1050*/  VIADD R5, R13, 0x7fe00000 ;  /* 0x7fe000000d057836 */ /* 0x000fcc0000000000 */
[----:B------:R-:W-:-:S10]  /*1060*/  DMUL R14, R16, R4 ;  /* 0x00000004100e7228 */ /* 0x000fd40000000000 */
[----:B------:R-:W-:-:S13]  /*1070*/  FSETP.GTU.AND P0, PT, |R15|, 1.469367938527859385e-39, PT ;  /* 0x001000000f00780b */ /* 0x000fda0003f0c200 */
[----:B------:R-:W-:Y:S05]  /*1080*/  @P0 BRA `(.L_x_51) ;  /* 0x0000000000940947 */ /* 0x000fea0003800000 */
[----:B------:R-:W-:Y:S01]  /*1090*/  DFMA R2, R16, -R2, R10 ;  /* 0x800000021002722b */ /* 0x000fe2000000000a */
[----:B------:R-:W-:-:S09]  /*10a0*/  IMAD.MOV.U32 R4, RZ, RZ, RZ ;  /* 0x000000ffff047224 */ /* 0x000fd200078e00ff */
[C---:B------:R-:W-:Y:S02]  /*10b0*/  FSETP.NEU.AND P0, PT, R3.reuse, RZ, PT ;  /* 0x000000ff0300720b */ /* 0x040fe40003f0d000 */
[----:B------:R-:W-:-:S04]  /*10c0*/  LOP3.LUT R9, R3, 0x80000000, R9, 0x48, !PT ;  /* 0x8000000003097812 */ /* 0x000fc800078e4809 */
[----:B------:R-:W-:-:S07]  /*10d0*/  LOP3.LUT R5, R9, R5, RZ, 0xfc, !PT ;  /* 0x0000000509057212 */ /* 0x000fce00078efcff */
[----:B------:R-:W-:Y:S05]  /*10e0*/  @!P0 BRA `(.L_x_51) ;  /* 0x00000000007c8947 */ /* 0x000fea0003800000 */
[----:B------:R-:W-:Y:S01]  /*10f0*/  IMAD.MOV R3, RZ, RZ, -R13 ;  /* 0x000000ffff037224 */ /* 0x000fe200078e0a0d */
[----:B------:R-:W-:Y:S01]  /*1100*/  DMUL.RP R4, R16, R4 ;  /* 0x0000000410047228 */ /* 0x000fe20000008000 */
[----:B------:R-:W-:-:S06]  /*1110*/  IMAD.MOV.U32 R2, RZ, RZ, RZ ;  /* 0x000000ffff027224 */ /* 0x000fcc00078e00ff */
[----:B------:R-:W-:-:S03]  /*1120*/  DFMA R2, R14, -R2, R16 ;  /* 0x800000020e02722b */ /* 0x000fc60000000010 */
[----:B------:R-:W-:-:S03]  /*1130*/  LOP3.LUT R9, R5, R9, RZ, 0x3c, !PT ;  /* 0x0000000905097212 */ /* 0x000fc600078e3cff */
[----:B------:R-:W-:-:S04]  /*1140*/  IADD3 R2, PT, PT, -R13, -0x43300000, RZ ;  /* 0xbcd000000d027810 */ /* 0x000fc80007ffe1ff */
[----:B------:R-:W-:-:S04]  /*1150*/  FSETP.NEU.AND P0, PT, |R3|, R2, PT ;  /* 0x000000020300720b */ /* 0x000fc80003f0d200 */
[----:B------:R-:W-:Y:S02]  /*1160*/  FSEL R14, R4, R14, !P0 ;  /* 0x0000000e040e7208 */ /* 0x000fe40004000000 */
[----:B------:R-:W-:Y:S01]  /*1170*/  FSEL R15, R9, R15, !P0 ;  /* 0x0000000f090f7208 */ /* 0x000fe20004000000 */
[----:B------:R-:W-:Y:S06]  /*1180*/  BRA `(.L_x_51) ;  /* 0x0000000000547947 */ /* 0x000fec0003800000 */
.L_x_50:
[----:B------:R-:W-:-:S14]  /*1190*/  DSETP.NAN.AND P0, PT, R4, R4, PT ;  /* 0x000000040400722a */ /* 0x000fdc0003f08000 */
[----:B------:R-:W-:Y:S05]  /*11a0*/  @P0 BRA `(.L_x_52) ;  /* 0x0000000000440947 */ /* 0x000fea0003800000 */
[----:B------:R-:W-:-:S14]  /*11b0*/  DSETP.NAN.AND P0, PT, R8, R8, PT ;  /* 0x000000080800722a */ /* 0x000fdc0003f08000 */
[----:B------:R-:W-:Y:S05]  /*11c0*/  @P0 BRA `(.L_x_53) ;  /* 0x0000000000300947 */ /* 0x000fea0003800000 */
[----:B------:R-:W-:Y:S01]  /*11d0*/  ISETP.NE.AND P0, PT, R23, R22, PT ;  /* 0x000000161700720c */ /* 0x000fe20003f05270 */
[----:B------:R-:W-:Y:S02]  /*11e0*/  IMAD.MOV.U32 R14, RZ, RZ, 0x0 ;  /* 0x00000000ff0e7424 */ /* 0x000fe400078e00ff */
[----:B------:R-:W-:-:S10]  /*11f0*/  IMAD.MOV.U32 R15, RZ, RZ, -0x80000 ;  /* 0xfff80000ff0f7424 */ /* 0x000fd400078e00ff */
[----:B------:R-:W-:Y:S05]  /*1200*/  @!P0 BRA `(.L_x_51) ;  /* 0x0000000000348947 */ /* 0x000fea0003800000 */
[----:B------:R-:W-:Y:S02]  /*1210*/  ISETP.NE.AND P0, PT, R23, 0x7ff00000, PT ;  /* 0x7ff000001700780c */ /* 0x000fe40003f05270 */
[----:B------:R-:W-:Y:S02]  /*1220*/  LOP3.LUT R15, R5, 0x80000000, R9, 0x48, !PT ;  /* 0x80000000050f7812 */ /* 0x000fe400078e4809 */
[----:B------:R-:W-:-:S13]  /*1230*/  ISETP.EQ.OR P0, PT, R22, RZ, !P0 ;  /* 0x000000ff1600720c */ /* 0x000fda0004702670 */
[----:B------:R-:W-:Y:S01]  /*1240*/  @P0 LOP3.LUT R2, R15, 0x7ff00000, RZ, 0xfc, !PT ;  /* 0x7ff000000f020812 */ /* 0x000fe200078efcff */
[----:B------:R-:W-:Y:S02]  /*1250*/  @!P0 IMAD.MOV.U32 R14, RZ, RZ, RZ ;  /* 0x000000ffff0e8224 */ /* 0x000fe400078e00ff */
[----:B------:R-:W-:Y:S02]  /*1260*/  @P0 IMAD.MOV.U32 R14, RZ, RZ, RZ ;  /* 0x000000ffff0e0224 */ /* 0x000fe400078e00ff */
[----:B------:R-:W-:Y:S01]  /*1270*/  @P0 IMAD.MOV.U32 R15, RZ, RZ, R2 ;  /* 0x000000ffff0f0224 */ /* 0x000fe200078e0002 */
[----:B------:R-:W-:Y:S06]  /*1280*/  BRA `(.L_x_51) ;  /* 0x0000000000147947 */ /* 0x000fec0003800000 */
.L_x_53:
[----:B------:R-:W-:Y:S01]  /*1290*/  LOP3.LUT R15, R9, 0x80000, RZ, 0xfc, !PT ;  /* 0x00080000090f7812 */ /* 0x000fe200078efcff */
[----:B------:R-:W-:Y:S01]  /*12a0*/  IMAD.MOV.U32 R14, RZ, RZ, R8 ;  /* 0x000000ffff0e7224 */ /* 0x000fe200078e0008 */
[----:B------:R-:W-:Y:S06]  /*12b0*/  BRA `(.L_x_51) ;  /* 0x0000000000087947 */ /* 0x000fec0003800000 */
.L_x_52:
[----:B------:R-:W-:Y:S01]  /*12c0*/  LOP3.LUT R15, R5, 0x80000, RZ, 0xfc, !PT ;  /* 0x00080000050f7812 */ /* 0x000fe200078efcff */
[----:B------:R-:W-:-:S07]  /*12d0*/  IMAD.MOV.U32 R14, RZ, RZ, R4 ;  /* 0x000000ffff0e7224 */ /* 0x000fce00078e0004 */
.L_x_51:
[----:B------:R-:W-:Y:S05]  /*12e0*/  BSYNC.RECONVERGENT B1 ;  /* 0x0000000000017941 */ /* 0x000fea0003800200 */
.L_x_49:
[----:B------:R-:W-:Y:S02]  /*12f0*/  IMAD.MOV.U32 R13, RZ, RZ, 0x0 ;  /* 0x00000000ff0d7424 */ /* 0x000fe400078e00ff */
[----:B------:R-:W-:Y:S02]  /*1300*/  IMAD.MOV.U32 R2, RZ, RZ, R14 ;  /* 0x000000ffff027224 */ /* 0x000fe400078e000e */
[----:B------:R-:W-:Y:S01]  /*1310*/  IMAD.MOV.U32 R3, RZ, RZ, R15 ;  /* 0x000000ffff037224 */ /* 0x000fe200078e000f */
[----:B------:R-:W-:Y:S06]  /*1320*/  RET.REL.NODEC R12 `(_Z26compute_entropy_gpu_kernelPdS_S_iidddi) ;  /* 0xffffffec0c347950 */ /* 0x000fec0003c3ffff */
        .type           $_Z26compute_entropy_gpu_kernelPdS_S_iidddi$__internal_accurate_pow,@function
        .size           $_Z26compute_entropy_gpu_kernelPdS_S_iidddi$__internal_accurate_pow,(.L_x_60 - $_Z26compute_entropy_gpu_kernelPdS_S_iidddi$__internal_accurate_pow)
$_Z26compute_entropy_gpu_kernelPdS_S_iidddi$__internal_accurate_pow:
[----:B------:R-:W-:Y:S01]  /*1330*/  ISETP.GT.U32.AND P0, PT, R11, 0xfffff, PT ;  /* 0x000fffff0b00780c */ /* 0x000fe20003f04070 */
[----:B------:R-:W-:Y:S01]  /*1340*/  IMAD.MOV.U32 R2, RZ, RZ, R11 ;  /* 0x000000ffff027224 */ /* 0x000fe200078e000b */
[----:B------:R-:W-:Y:S01]  /*1350*/  UMOV UR4, 0x7d2cafe2 ;  /* 0x7d2cafe200047882 */ /* 0x000fe20000000000 */
[----:B------:R-:W-:Y:S01]  /*1360*/  IMAD.MOV.U32 R16, RZ, RZ, RZ ;  /* 0x000000ffff107224 */ /* 0x000fe200078e00ff */
[----:B------:R-:W-:Y:S01]  /*1370*/  UMOV UR5, 0x3eb0f5ff ;  /* 0x3eb0f5ff00057882 */ /* 0x000fe20000000000 */
[----:B------:R-:W-:Y:S01]  /*1380*/  IMAD.MOV.U32 R18, RZ, RZ, 0x41ad3b5a ;  /* 0x41ad3b5aff127424 */ /* 0x000fe200078e00ff */
[----:B------:R-:W-:Y:S01]  /*1390*/  UMOV UR10, 0xfefa39ef ;  /* 0xfefa39ef000a7882 */ /* 0x000fe20000000000 */
[----:B------:R-:W-:Y:S01]  /*13a0*/  IMAD.MOV.U32 R19, RZ, RZ, 0x3ed0f5d2 ;  /* 0x3ed0f5d2ff137424 */ /* 0x000fe200078e00ff */
[----:B------:R-:W-:Y:S01]  /*13b0*/  UMOV UR11, 0x3fe62e42 ;  /* 0x3fe62e42000b7882 */ /* 0x000fe20000000000 */
[----:B------:R-:W-:Y:S01]  /*13c0*/  UMOV UR12, 0x3b39803f ;  /* 0x3b39803f000c7882 */ /* 0x000fe20000000000 */
[----:B------:R-:W-:-:S03]  /*13d0*/  UMOV UR13, 0x3c7abc9e ;  /* 0x3c7abc9e000d7882 */ /* 0x000fc60000000000 */
[----:B------:R-:W-:-:S10]  /*13e0*/  @!P0 DMUL R24, R10, 1.80143985094819840000e+16 ;  /* 0x435000000a188828 */ /* 0x000fd40000000000 */
[----:B------:R-:W-:-:S05]  /*13f0*/  @!P0 IMAD.MOV.U32 R2, RZ, RZ, R25 ;  /* 0x000000ffff028224 */ /* 0x000fca00078e0019 */
[----:B------:R-:W-:-:S04]  /*1400*/  LOP3.LUT R2, R2, 0x800fffff, RZ, 0xc0, !PT ;  /* 0x800fffff02027812 */ /* 0x000fc800078ec0ff */
[----:B------:R-:W-:Y:S01]  /*1410*/  LOP3.LUT R3, R2, 0x3ff00000, RZ, 0xfc, !PT ;  /* 0x3ff0000002037812 */ /* 0x000fe200078efcff */
[----:B------:R-:W-:Y:S01]  /*1420*/  IMAD.MOV.U32 R2, RZ, RZ, R10 ;  /* 0x000000ffff027224 */ /* 0x000fe200078e000a */
[----:B------:R-:W-:Y:S01]  /*1430*/  SHF.R.U32.HI R10, RZ, 0x14, R11 ;  /* 0x00000014ff0a7819 */ /* 0x000fe2000001160b */
[----:B------:R-:W-:Y:S01]  /*1440*/  @!P0 IMAD.MOV.U32 R2, RZ, RZ, R24 ;  /* 0x000000ffff028224 */ /* 0x000fe200078e0018 */
[----:B------:R-:W-:Y:S02]  /*1450*/  ISETP.GE.U32.AND P2, PT, R3, 0x3ff6a09f, PT ;  /* 0x3ff6a09f0300780c */ /* 0x000fe40003f46070 */
[----:B------:R-:W-:-:S05]  /*1460*/  @!P0 LEA.HI R10, R25, 0xffffffca, RZ, 0xc ;  /* 0xffffffca190a8811 */ /* 0x000fca00078f60ff */
[----:B------:R-:W-:-:S06]  /*1470*/  VIADD R11, R10, 0xfffffc01 ;  /* 0xfffffc010a0b7836 */ /* 0x000fcc0000000000 */
        /* <DEDUP_REMOVED lines=11> */
[----:B------:R-:W-:-:S08]  /*1530*/  DMUL R14, R8, R8 ;  /* 0x00000008080e7228 */ /* 0x000fd00000000000 */
[----:B------:R-:W-:Y:S01]  /*1540*/  DFMA R12, R14, UR4, R18 ;  /* 0x000000040e0c7c2b */ /* 0x000fe20008000012 */
[----:B------:R-:W-:Y:S01]  /*1550*/  UMOV UR4, 0x75488a3f ;  /* 0x75488a3f00047882 */ /* 0x000fe20000000000 */
[----:B------:R-:W-:Y:S01]  /*1560*/  UMOV UR5, 0x3ef3b20a ;  /* 0x3ef3b20a00057882 */ /* 0x000fe20000000000 */
[----:B------:R-:W-:-:S05]  /*1570*/  DADD R18, R2, -R8 ;  /* 0x0000000002127229 */ /* 0x000fca0000000808 */
[----:B------:R-:W-:Y:S01]  /*1580*/  DFMA R12, R14, R12, UR4 ;  /* 0x000000040e0c7e2b */ /* 0x000fe2000800000c */
[----:B------:R-:W-:Y:S01]  /*1590*/  UMOV UR4, 0xe4faecd5 ;  /* 0xe4faecd500047882 */ /* 0x000fe20000000000 */
[----:B------:R-:W-:Y:S01]  /*15a0*/  UMOV UR5, 0x3f1745cd ;  /* 0x3f1745cd00057882 */ /* 0x000fe20000000000 */
[----:B------:R-:W-:-:S05]  /*15b0*/  DADD R22, R18, R18 ;  /* 0x0000000012167229 */ /* 0x000fca0000000012 */
[----:B------:R-:W-:Y:S01]  /*15c0*/  DFMA R12, R14, R12, UR4 ;  /* 0x000000040e0c7e2b */ /* 0x000fe2000800000c */
[----:B------:R-:W-:Y:S01]  /*15d0*/  UMOV UR4, 0x258a578b ;  /* 0x258a578b00047882 */ /* 0x000fe20000000000 */
[----:B------:R-:W-:Y:S01]  /*15e0*/  UMOV UR5, 0x3f3c71c7 ;  /* 0x3f3c71c700057882 */ /* 0x000fe20000000000 */
[-C--:B------:R-:W-:Y:S02]  /*15f0*/  DFMA R2, R2, -R8.reuse, R22 ;  /* 0x800000080202722b */ /* 0x080fe40000000016 */
[----:B------:R-:W-:-:S03]  /*1600*/  DMUL R22, R8, R8 ;  /* 0x0000000808167228 */ /* 0x000fc60000000000 */
[----:B------:R-:W-:Y:S01]  /*1610*/  DFMA R12, R14, R12, UR4 ;  /* 0x000000040e0c7e2b */ /* 0x000fe2000800000c */
[----:B------:R-:W-:Y:S01]  /*1620*/  UMOV UR4, 0x9242b910 ;  /* 0x9242b91000047882 */ /* 0x000fe20000000000 */
[----:B------:R-:W-:Y:S01]  /*1630*/  UMOV UR5, 0x3f624924 ;  /* 0x3f62492400057882 */ /* 0x000fe20000000000 */
[----:B------:R-:W-:-:S05]  /*1640*/  DMUL R2, R16, R2 ;  /* 0x0000000210027228 */ /* 0x000fca0000000000 */
[----:B------:R-:W-:Y:S01]  /*1650*/  DFMA R12, R14, R12, UR4 ;  /* 0x000000040e0c7e2b */ /* 0x000fe2000800000c */
[----:B------:R-:W-:Y:S01]  /*1660*/  UMOV UR4, 0x99999dfb ;  /* 0x99999dfb00047882 */ /* 0x000fe20000000000 */
[----:B------:R-:W-:-:S03]  /*1670*/  UMOV UR5, 0x3f899999 ;  /* 0x3f89999900057882 */ /* 0x000fc60000000000 */
[----:B------:R-:W-:Y:S02]  /*1680*/  VIADD R27, R3, 0x100000 ;  /* 0x00100000031b7836 */ /* 0x000fe40000000000 */
[----:B------:R-:W-:Y:S01]  /*1690*/  IMAD.MOV.U32 R26, RZ, RZ, R2 ;  /* 0x000000ffff1a7224 */ /* 0x000fe200078e0002 */
[----:B------:R-:W-:Y:S01]  /*16a0*/  DFMA R18, R14, R12, UR4 ;  /* 0x000000040e127e2b */ /* 0x000fe2000800000c */
[----:B------:R-:W-:Y:S01]  /*16b0*/  UMOV UR4, 0x55555555 ;  /* 0x5555555500047882 */ /* 0x000fe20000000000 */
[----:B------:R-:W-:-:S06]  /*16c0*/  UMOV UR5, 0x3fb55555 ;  /* 0x3fb5555500057882 */ /* 0x000fcc0000000000 */
[----:B------:R-:W-:-:S08]  /*16d0*/  DFMA R12, R14, R18, UR4 ;  /* 0x000000040e0c7e2b */ /* 0x000fd00008000012 */
[----:B------:R-:W-:Y:S01]  /*16e0*/  DADD R16, -R12, UR4 ;  /* 0x000000040c107e29 */ /* 0x000fe20008000100 */
[----:B------:R-:W-:Y:S01]  /*16f0*/  UMOV UR4, 0xb9e7b0 ;  /* 0x00b9e7b000047882 */ /* 0x000fe20000000000 */
[----:B------:R-:W-:-:S06]  /*1700*/  UMOV UR5, 0x3c46a4cb ;  /* 0x3c46a4cb00057882 */ /* 0x000fcc0000000000 */
[----:B------:R-:W-:Y:S02]  /*1710*/  DFMA R18, R14, R18, R16 ;  /* 0x000000120e12722b */ /* 0x000fe40000000010 */
[C---:B------:R-:W-:Y:S02]  /*1720*/  DFMA R16, R8.reuse, R8, -R22 ;  /* 0x000000080810722b */ /* 0x040fe40000000816 */
[----:B------:R-:W-:-:S04]  /*1730*/  DMUL R14, R8, R22 ;  /* 0x00000016080e7228 */ /* 0x000fc80000000000 */
[----:B------:R-:W-:Y:S01]  /*1740*/  DADD R18, R18, -UR4 ;  /* 0x8000000412127e29 */ /* 0x000fe20008000000 */
[----:B------:R-:W-:Y:S01]  /*1750*/  UMOV UR4, 0x80000000 ;  /* 0x8000000000047882 */ /* 0x000fe20000000000 */
[C---:B------:R-:W-:Y:S01]  /*1760*/  DFMA R16, R8.reuse, R26, R16 ;  /* 0x0000001a0810722b */ /* 0x040fe20000000010 */
[----:B------:R-:W-:Y:S01]  /*1770*/  UMOV UR5, 0x43300000 ;  /* 0x4330000000057882 */ /* 0x000fe20000000000 */
[----:B------:R-:W-:-:S08]  /*1780*/  DFMA R26, R8, R22, -R14 ;  /* 0x00000016081a722b */ /* 0x000fd0000000080e */
[----:B------:R-:W-:Y:S02]  /*1790*/  DFMA R26, R2, R22, R26 ;  /* 0x00000016021a722b */ /* 0x000fe4000000001a */
[----:B------:R-:W-:-:S06]  /*17a0*/  DADD R22, R12, R18 ;  /* 0x000000000c167229 */ /* 0x000fcc0000000012 */
[----:B------:R-:W-:Y:S02]  /*17b0*/  DFMA R16, R8, R16, R26 ;  /* 0x000000100810722b */ /* 0x000fe4000000001a */
[----:B------:R-:W-:Y:S02]  /*17c0*/  DADD R26, R12, -R22 ;  /* 0x000000000c1a7229 */ /* 0x000fe40000000816 */
[----:B------:R-:W-:-:S06]  /*17d0*/  DMUL R12, R22, R14 ;  /* 0x0000000e160c7228 */ /* 0x000fcc0000000000 */
[----:B------:R-:W-:Y:S02]  /*17e0*/  DADD R18, R18, R26 ;  /* 0x0000000012127229 */ /* 0x000fe4000000001a */
[----:B------:R-:W-:-:S08]  /*17f0*/  DFMA R26, R22, R14, -R12 ;  /* 0x0000000e161a722b */ /* 0x000fd0000000080c */
[----:B------:R-:W-:-:S08]  /*1800*/  DFMA R16, R22, R16, R26 ;  /* 0x000000101610722b */ /* 0x000fd0000000001a */
[----:B------:R-:W-:-:S08]  /*1810*/  DFMA R18, R18, R14, R16 ;  /* 0x0000000e1212722b */ /* 0x000fd00000000010 */
[----:B------:R-:W-:-:S08]  /*1820*/  DADD R16, R12, R18 ;  /* 0x000000000c107229 */ /* 0x000fd00000000012 */
[--C-:B------:R-:W-:Y:S02]  /*1830*/  DADD R14, R8, R16.reuse ;  /* 0x00000000080e7229 */ /* 0x100fe40000000010 */
[----:B------:R-:W-:-:S06]  /*1840*/  DADD R12, R12, -R16 ;  /* 0x000000000c0c7229 */ /* 0x000fcc0000000810 */
[----:B------:R-:W-:Y:S02]  /*1850*/  DADD R8, R8, -R14 ;  /* 0x0000000008087229 */ /* 0x000fe4000000080e */
[----:B------:R-:W-:-:S06]  /*1860*/  DADD R12, R18, R12 ;  /* 0x00000000120c7229 */ /* 0x000fcc000000000c */
[----:B------:R-:W-:-:S08]  /*1870*/  DADD R8, R16, R8 ;  /* 0x0000000010087229 */ /* 0x000fd00000000008 */
[----:B------:R-:W-:-:S08]  /*1880*/  DADD R8, R12, R8 ;  /* 0x000000000c087229 */ /* 0x000fd00000000008 */
[----:B------:R-:W-:Y:S01]  /*1890*/  DADD R8, R2, R8 ;  /* 0x0000000002087229 */ /* 0x000fe20000000008 */
[----:B------:R-:W-:Y:S01]  /*18a0*/  LOP3.LUT R2, R11, 0x80000000, RZ, 0x3c, !PT ;  /* 0x800000000b027812 */ /* 0x000fe200078e3cff */
[----:B------:R-:W-:-:S06]  /*18b0*/  IMAD.MOV.U32 R3, RZ, RZ, 0x43300000 ;  /* 0x43300000ff037424 */ /* 0x000fcc00078e00ff */
[----:B------:R-:W-:Y:S02]  /*18c0*/  DADD R10, R14, R8 ;  /* 0x000000000e0a7229 */ /* 0x000fe40000000008 */
[----:B------:R-:W-:Y:S01]  /*18d0*/  DADD R12, R2, -UR4 ;  /* 0x80000004020c7e29 */ /* 0x000fe20008000000 */
[----:B------:R-:W-:Y:S01]  /*18e0*/  UMOV UR4, 0xfefa39ef ;  /* 0xfefa39ef00047882 */ /* 0x000fe20000000000 */
[----:B------:R-:W-:-:S04]  /*18f0*/  UMOV UR5, 0x3fe62e42 ;  /* 0x3fe62e4200057882 */ /* 0x000fc80000000000 */
[--C-:B------:R-:W-:Y:S02]  /*1900*/  DADD R14, R14, -R10.reuse ;  /* 0x000000000e0e7229 */ /* 0x100fe4000000080a */
[----:B------:R-:W-:Y:S01]  /*1910*/  DFMA R2, R12, UR4, R10 ;  /* 0x000000040c027c2b */ /* 0x000fe2000800000a */
[----:B------:R-:W0:Y:S05]  /*1920*/  LDCU.64 UR4, c[0x0][0x3b0] ;  /* 0x00007600ff0477ac */ /* 0x000e2a0008000a00 */
[----:B------:R-:W-:Y:S02]  /*1930*/  DADD R14, R8, R14 ;  /* 0x00000000080e7229 */ /* 0x000fe4000000000e */
[----:B------:R-:W-:-:S08]  /*1940*/  DFMA R16, R12, -UR10, R2 ;  /* 0x8000000a0c107c2b */ /* 0x000fd00008000002 */
[----:B------:R-:W-:Y:S01]  /*1950*/  DADD R16, -R10, R16 ;  /* 0x000000000a107229 */ /* 0x000fe20000000110 */
[----:B0-----:R-:W-:-:S04]  /*1960*/  USHF.L.U32 UR6, UR5, 0x1, URZ ;  /* 0x0000000105067899 */ /* 0x001fc800080006ff */
[----:B------:R-:W-:-:S03]  /*1970*/  UISETP.GT.U32.AND UP0, UPT, UR6, -0x2000001, UPT ;  /* 0xfdffffff0600788c */ /* 0x000fc6000bf04070 */
[----:B------:R-:W-:-:S08]  /*1980*/  DADD R14, R14, -R16 ;  /* 0x000000000e0e7229 */ /* 0x000fd00000000810 */
[----:B------:R-:W-:Y:S01]  /*1990*/  DFMA R14, R12, UR12, R14 ;  /* 0x0000000c0c0e7c2b */ /* 0x000fe2000800000e */
[----:B------:R-:W-:-:S07]  /*19a0*/  @UP0 ULOP3.LUT UR5, UR5, 0xff0fffff, URZ, 0xc0, !UPT ;  /* 0xff0fffff05050892 */ /* 0x000fce000f8ec0ff */
[----:B------:R-:W-:-:S08]  /*19b0*/  DADD R8, R2, R14 ;  /* 0x0000000002087229 */ /* 0x000fd0000000000e */
[----:B------:R-:W-:Y:S02]  /*19c0*/  DADD R10, R2, -R8 ;  /* 0x00000000020a7229 */ /* 0x000fe40000000808 */
[----:B------:R-:W-:-:S06]  /*19d0*/  DMUL R2, R8, UR4 ;  /* 0x0000000408027c28 */ /* 0x000fcc0008000000 */
[----:B------:R-:W-:Y:S02]  /*19e0*/  DADD R10, R14, R10 ;  /* 0x000000000e0a7229 */ /* 0x000fe4000000000a */
[----:B------:R-:W-:-:S08]  /*19f0*/  DFMA R12, R8, UR4, -R2 ;  /* 0x00000004080c7c2b */ /* 0x000fd00008000802 */
[----:B------:R-:W-:Y:S01]  /*1a00*/  DFMA R12, R10, UR4, R12 ;  /* 0x000000040a0c7c2b */ /* 0x000fe2000800000c */
[----:B------:R-:W-:Y:S01]  /*1a10*/  UMOV UR4, 0x3b39803f ;  /* 0x3b39803f00047882 */ /* 0x000fe20000000000 */
[----:B------:R-:W-:Y:S01]  /*1a20*/  IMAD.MOV.U32 R10, RZ, RZ, 0x652b82fe ;  /* 0x652b82feff0a7424 */ /* 0x000fe200078e00ff */
[----:B------:R-:W-:Y:S01]  /*1a30*/  UMOV UR5, 0x3c7abc9e ;  /* 0x3c7abc9e00057882 */ /* 0x000fe20000000000 */
[----:B------:R-:W-:-:S04]  /*1a40*/  IMAD.MOV.U32 R11, RZ, RZ, 0x3ff71547 ;  /* 0x3ff71547ff0b7424 */ /* 0x000fc800078e00ff */
[----:B------:R-:W-:-:S08]  /*1a50*/  DADD R8, R2, R12 ;  /* 0x0000000002087229 */ /* 0x000fd0000000000c */
[----:B------:R-:W-:Y:S02]  /*1a60*/  DFMA R10, R8, R10, 6.75539944105574400000e+15 ;  /* 0x43380000080a742b */ /* 0x000fe4000000000a */
[----:B------:R-:W-:Y:S01]  /*1a70*/  FSETP.GEU.AND P0, PT, |R9|, 4.1917929649353027344, PT ;  /* 0x4086232b0900780b */ /* 0x000fe20003f0e200 */
[----:B------:R-:W-:-:S05]  /*1a80*/  DADD R2, R2, -R8 ;  /* 0x0000000002027229 */ /* 0x000fca0000000808 */
[----:B------:R-:W-:-:S03]  /*1a90*/  DADD R14, R10, -6.75539944105574400000e+15 ;  /* 0xc33800000a0e7429 */ /* 0x000fc60000000000 */
[----:B------:R-:W-:-:S05]  /*1aa0*/  DADD R12, R12, R2 ;  /* 0x000000000c0c7229 */ /* 0x000fca0000000002 */
[----:B------:R-:W-:-:S08]  /*1ab0*/  DFMA R16, R14, -UR10, R8 ;  /* 0x8000000a0e107c2b */ /* 0x000fd00008000008 */
[----:B------:R-:W-:Y:S01]  /*1ac0*/  DFMA R14, R14, -UR4, R16 ;  /* 0x800000040e0e7c2b */ /* 0x000fe20008000010 */
[----:B------:R-:W-:Y:S01]  /*1ad0*/  UMOV UR4, 0x69ce2bdf ;  /* 0x69ce2bdf00047882 */ /* 0x000fe20000000000 */
[----:B------:R-:W-:Y:S01]  /*1ae0*/  IMAD.MOV.U32 R16, RZ, RZ, -0x35dec16 ;  /* 0xfca213eaff107424 */ /* 0x000fe200078e00ff */
[----:B------:R-:W-:Y:S01]  /*1af0*/  UMOV UR5, 0x3e5ade15 ;  /* 0x3e5ade1500057882 */ /* 0x000fe20000000000 */
[----:B------:R-:W-:-:S06]  /*1b00*/  IMAD.MOV.U32 R17, RZ, RZ, 0x3e928af3 ;  /* 0x3e928af3ff117424 */ /* 0x000fcc00078e00ff */
[----:B------:R-:W-:Y:S01]  /*1b10*/  DFMA R16, R14, UR4, R16 ;  /* 0x000000040e107c2b */ /* 0x000fe20008000010 */
        /* <DEDUP_REMOVED lines=23> */
[----:B------:R-:W-:-:S08]  /*1c90*/  DFMA R16, R14, R16, UR4 ;  /* 0x000000040e107e2b */ /* 0x000fd00008000010 */
[----:B------:R-:W-:-:S08]  /*1ca0*/  DFMA R16, R14, R16, 1 ;  /* 0x3ff000000e10742b */ /* 0x000fd00000000010 */
[----:B------:R-:W-:-:S10]  /*1cb0*/  DFMA R14, R14, R16, 1 ;  /* 0x3ff000000e0e742b */ /* 0x000fd40000000010 */
[----:B------:R-:W-:Y:S02]  /*1cc0*/  IMAD R3, R10, 0x100000, R15 ;  /* 0x001000000a037824 */ /* 0x000fe400078e020f */
[----:B------:R-:W-:Y:S01]  /*1cd0*/  IMAD.MOV.U32 R2, RZ, RZ, R14 ;  /* 0x000000ffff027224 */ /* 0x000fe200078e000e */
[----:B------:R-:W-:Y:S06]  /*1ce0*/  @!P0 BRA `(.L_x_54) ;  /* 0x0000000000308947 */ /* 0x000fec0003800000 */
[----:B------:R-:W-:Y:S01]  /*1cf0*/  FSETP.GEU.AND P2, PT, |R9|, 4.2275390625, PT ;  /* 0x408748000900780b */ /* 0x000fe20003f4e200 */
[C---:B------:R-:W-:Y:S02]  /*1d00*/  DADD R16, R8.reuse, +INF ;  /* 0x7ff0000008107429 */ /* 0x040fe40000000000 */
[----:B------:R-:W-:-:S08]  /*1d10*/  DSETP.GEU.AND P0, PT, R8, RZ, PT ;  /* 0x000000ff0800722a */ /* 0x000fd00003f0e000 */
[----:B------:R-:W-:Y:S02]  /*1d20*/  FSEL R3, R17, RZ, P0 ;  /* 0x000000ff11037208 */ /* 0x000fe40000000000 */
[----:B------:R-:W-:-:S04]  /*1d30*/  @!P2 LEA.HI R2, R10, R10, RZ, 0x1 ;  /* 0x0000000a0a02a211 */ /* 0x000fc800078f08ff */
[----:B------:R-:W-:Y:S02]  /*1d40*/  @!P2 SHF.R.S32.HI R9, RZ, 0x1, R2 ;  /* 0x00000001ff09a819 */ /* 0x000fe40000011402 */
[----:B------:R-:W-:-:S03]  /*1d50*/  FSEL R2, R16, RZ, P0 ;  /* 0x000000ff10027208 */ /* 0x000fc60000000000 */
[----:B------:R-:W-:Y:S02]  /*1d60*/  @!P2 IMAD.IADD R8, R10, 0x1, -R9 ;  /* 0x000000010a08a824 */ /* 0x000fe400078e0a09 */
[----:B------:R-:W-:-:S03]  /*1d70*/  @!P2 IMAD R15, R9, 0x100000, R15 ;  /* 0x00100000090fa824 */ /* 0x000fc600078e020f */
[----:B------:R-:W-:Y:S01]  /*1d80*/  @!P2 LEA R9, R8, 0x3ff00000, 0x14 ;  /* 0x3ff000000809a811 */ /* 0x000fe200078ea0ff */
[----:B------:R-:W-:-:S06]  /*1d90*/  @!P2 IMAD.MOV.U32 R8, RZ, RZ, RZ ;  /* 0x000000ffff08a224 */ /* 0x000fcc00078e00ff */
[----:B------:R-:W-:-:S11]  /*1da0*/  @!P2 DMUL R2, R14, R8 ;  /* 0x000000080e02a228 */ /* 0x000fd60000000000 */
.L_x_54:
[----:B------:R-:W-:Y:S01]  /*1db0*/  DFMA R12, R12, R2, R2 ;  /* 0x000000020c0c722b */ /* 0x000fe20000000002 */
[----:B------:R-:W-:Y:S01]  /*1dc0*/  IMAD.MOV.U32 R21, RZ, RZ, 0x0 ;  /* 0x00000000ff157424 */ /* 0x000fe200078e00ff */
[----:B------:R-:W-:-:S08]  /*1dd0*/  DSETP.NEU.AND P0, PT, |R2|, +INF , PT ;  /* 0x7ff000000200742a */ /* 0x000fd00003f0d200 */
[----:B------:R-:W-:Y:S02]  /*1de0*/  FSEL R15, R2, R12, !P0 ;  /* 0x0000000c020f7208 */ /* 0x000fe40004000000 */
[----:B------:R-:W-:Y:S01]  /*1df0*/  FSEL R12, R3, R13, !P0 ;  /* 0x0000000d030c7208 */ /* 0x000fe20004000000 */
[----:B------:R-:W-:Y:S06]  /*1e00*/  RET.REL.NODEC R20 `(_Z26compute_entropy_gpu_kernelPdS_S_iidddi) ;  /* 0xffffffe0147c7950 */ /* 0x000fec0003c3ffff */
.L_x_55:
        /* <DEDUP_REMOVED lines=15> */
.L_x_60:


//--------------------- .nv.shared.reserved.0     --------------------------
	.section	.nv.shared.reserved.0,"aw",@nobits
	.weak		__nv_reservedSMEM_offset_0_alias
	.size		__nv_reservedSMEM_offset_0_alias, 0, 64
	.other		__nv_reservedSMEM_offset_0_alias,@"STO_CUDA_RESERVED_SHARED STV_DEFAULT"
__nv_reservedSMEM_offset_0_alias:
	.zero		0
	.zero		64


//--------------------- .nv.constant0._Z20evnsmooth_gpu_kernelPdS_iiiiiiiiiiiiiidS_i --------------------------
	.section	.nv.constant0._Z20evnsmooth_gpu_kernelPdS_iiiiiiiiiiiiiidS_i,"a",@progbits
	.sectionflags	@""
	.align	4
.nv.constant0._Z20evnsmooth_gpu_kernelPdS_iiiiiiiiiiiiiidS_i:
	.zero		988


//--------------------- .nv.constant0._Z19resvisc_gpu_kernel2Pdiiiiiiidd --------------------------
	.section	.nv.constant0._Z19resvisc_gpu_kernel2Pdiiiiiiidd,"a",@progbits
	.sectionflags	@""
	.align	4
.nv.constant0._Z19resvisc_gpu_kernel2Pdiiiiiiidd:
	.zero		952


//--------------------- .nv.constant0._Z19resvisc_gpu_kernel1PdiiiiiiiS_ --------------------------
	.section	.nv.constant0._Z19resvisc_gpu_kernel1PdiiiiiiiS_,"a",@progbits
	.sectionflags	@""
	.align	4
.nv.constant0._Z19resvisc_gpu_kernel1PdiiiiiiiS_:
	.zero		944


//--------------------- .nv.constant0._Z24max_to_trilin_gpu_kernelPdiiiiiiiS_S_S_i --------------------------
	.section	.nv.constant0._Z24max_to_trilin_gpu_kernelPdiiiiiiiS_S_S_i,"a",@progbits
	.sectionflags	@""
	.align	4
.nv.constant0._Z24max_to_trilin_gpu_kernelPdiiiiiiiS_S_S_i:
	.zero		964


//--------------------- .nv.constant0._Z19wavevisc_gpu_kernelPdS_S_S_S_iS_iiiiS_diS_ --------------------------
	.section	.nv.constant0._Z19wavevisc_gpu_kernelPdS_S_S_S_iS_iiiiS_diS_,"a",@progbits
	.sectionflags	@""
	.align	4
.nv.constant0._Z19wavevisc_gpu_kernelPdS_S_S_S_iS_iiiiS_diS_:
	.zero		1000


//--------------------- .nv.constant0._Z4mxm1PdiS_iS_iiiiii --------------------------
	.section	.nv.constant0._Z4mxm1PdiS_iS_iiiiii,"a",@progbits
	.sectionflags	@""
	.align	4
.nv.constant0._Z4mxm1PdiS_iS_iiiiii:
	.zero		960


//--------------------- .nv.constant0._Z24flux_div_mini_gpu_kernelPdS_idiiiS_iS_S_S_S_S_S_S_S_S_S_iS_S_S_S_S_S_S_S_S_S_i --------------------------
	.section	.nv.constant0._Z24flux_div_mini_gpu_kernelPdS_idiiiS_iS_S_S_S_S_S_S_S_S_S_iS_S_S_S_S_S_S_S_S_S_i,"a",@progbits
	.sectionflags	@""
	.align	4
.nv.constant0._Z24flux_div_mini_gpu_kernelPdS_idiiiS_iS_S_S_S_S_S_S_S_S_S_iS_S_S_S_S_S_S_S_S_S_i:
	.zero		1132


//--------------------- .nv.constant0._Z32entropy_residual_flux_gpu_kernelPdS_idiiiS_iS_S_S_i --------------------------
	.section	.nv.constant0._Z32entropy_residual_flux_gpu_kernelPdS_idiiiS_iS_S_S_i,"a",@progbits
	.sectionflags	@""
	.align	4
.nv.constant0._Z32entropy_residual_flux_gpu_kernelPdS_idiiiS_iS_S_S_i:
	.zero		988


//--------------------- .nv.constant0._Z26compute_entropy_gpu_kernelPdS_S_iidddi --------------------------
	.section	.nv.constant0._Z26compute_entropy_gpu_kernelPdS_S_iidddi,"a",@progbits
	.sectionflags	@""
	.align	4
.nv.constant0._Z26compute_entropy_gpu_kernelPdS_S_iidddi:
	.zero		956


//--------------------- SYMBOLS --------------------------

	.type		.nv.reservedSmem.offset0,@object
	.size		.nv.reservedSmem.offset0,0x4
